	.target	sm_90a

	.elftype	@"ET_EXEC"


//--------------------- .note.nv.tkinfo           --------------------------
	.section	.note.nv.tkinfo,"",@"SHT_NOTE"
	.sectionflags	@"SHF_NOTE_NV_TKINFO"
	.tkinfo
        /*0018*/ 	.word	0x00000002
        /*0030*/ 	.string	""
        /*0030*/ 	.string	"ptxas"
        /*0030*/ 	.string	"Cuda compilation tools, release 13.0, V13.0.88"
        /*0030*/ 	.string	"Build cuda_13.0.r13.0/compiler.36424714_0"
        /*0030*/ 	.string	"-arch sm_90a -m 64 "



//--------------------- .note.nv.cuinfo           --------------------------
	.section	.note.nv.cuinfo,"",@"SHT_NOTE"
	.sectionflags	@"SHF_NOTE_NV_CUINFO"
        /*0018*/ 	.short	0x0002
        /*001a*/ 	.short	0x005a
        /*001c*/ 	.short	0x0082
	.zero		2


//--------------------- .nv.info                  --------------------------
	.section	.nv.info,"",@"SHT_CUDA_INFO"
	.align	4


	//----- nvinfo : EIATTR_REGCOUNT
	.align		4
        /*0000*/ 	.byte	0x04, 0x2f
        /*0002*/ 	.short	(.L_15 - .L_14)
	.align		4
.L_14:
        /*0004*/ 	.word	index@(_ZN7cutlass13device_kernelINS_4gemm6kernel13GemmUniversalIN4cute5tupleIJiiiiEEENS1_10collective13CollectiveMmaINS1_34MainloopSm90TmaGmmaWarpSpecializedILi2ENS5_IJNS4_1CILi1EEESB_SB_EEENS1_35KernelTmaWarpSpecializedCooperativeEEENS5_IJNSA_ILi128EEENSA_ILi256EEESF_EEENS_6half_tENS5_IJlSB_lEEESI_SJ_NS4_8TiledMMAINS4_8MMA_AtomIJNS4_4SM904GMMA26MMA_64x256x16_F32F16F16_SSILNSN_5MajorE0ELSP_0ELNSN_7ScaleInE1ELSQ_1EEEEEENS4_6LayoutINS5_IJNSA_ILi2EEESB_SB_EEENS5_IJSB_NSA_ILi0EEESW_EEEEENS5_IJNS4_10UnderscoreESZ_SZ_EEEEENS4_13SM90_TMA_LOADENS4_14ComposedLayoutINS4_7SwizzleILi3ELi4ELi3EEENS4_18smem_ptr_flag_bitsILi16EEENST_INS5_IJNSA_ILi8EEENSA_ILi64EEEEEENS5_IJS19_SB_EEEEEEEvNS4_8identityES12_S1D_vS1E_EENS_8epilogue10collective6detail29Sm90TmaWarpSpecializedAdapterINS1H_15DefaultEpilogueISI_SJ_SJ_NS1G_6thread17LinearCombinationISI_Li1EffLNS1L_9ScaleType4KindE0ELNS_15FloatRoundStyleE2ESI_EENS1_15EpilogueDefaultEEEEEvvEEEEvNT_6ParamsE)
        /*0008*/ 	.word	0x000000a8


	//----- nvinfo : EIATTR_FRAME_SIZE
	.align		4
.L_15:
        /*000c*/ 	.byte	0x04, 0x11
        /*000e*/ 	.short	(.L_17 - .L_16)
	.align		4
.L_16:
        /*0010*/ 	.word	index@(_ZN7cutlass13device_kernelINS_4gemm6kernel13GemmUniversalIN4cute5tupleIJiiiiEEENS1_10collective13CollectiveMmaINS1_34MainloopSm90TmaGmmaWarpSpecializedILi2ENS5_IJNS4_1CILi1EEESB_SB_EEENS1_35KernelTmaWarpSpecializedCooperativeEEENS5_IJNSA_ILi128EEENSA_ILi256EEESF_EEENS_6half_tENS5_IJlSB_lEEESI_SJ_NS4_8TiledMMAINS4_8MMA_AtomIJNS4_4SM904GMMA26MMA_64x256x16_F32F16F16_SSILNSN_5MajorE0ELSP_0ELNSN_7ScaleInE1ELSQ_1EEEEEENS4_6LayoutINS5_IJNSA_ILi2EEESB_SB_EEENS5_IJSB_NSA_ILi0EEESW_EEEEENS5_IJNS4_10UnderscoreESZ_SZ_EEEEENS4_13SM90_TMA_LOADENS4_14ComposedLayoutINS4_7SwizzleILi3ELi4ELi3EEENS4_18smem_ptr_flag_bitsILi16EEENST_INS5_IJNSA_ILi8EEENSA_ILi64EEEEEENS5_IJS19_SB_EEEEEEEvNS4_8identityES12_S1D_vS1E_EENS_8epilogue10collective6detail29Sm90TmaWarpSpecializedAdapterINS1H_15DefaultEpilogueISI_SJ_SJ_NS1G_6thread17LinearCombinationISI_Li1EffLNS1L_9ScaleType4KindE0ELNS_15FloatRoundStyleE2ESI_EENS1_15EpilogueDefaultEEEEEvvEEEEvNT_6ParamsE)
        /*0014*/ 	.word	0x00000000


	//----- nvinfo : EIATTR_MIN_STACK_SIZE
	.align		4
.L_17:
        /*0018*/ 	.byte	0x04, 0x12
        /*001a*/ 	.short	(.L_19 - .L_18)
	.align		4
.L_18:
        /*001c*/ 	.word	index@(_ZN7cutlass13device_kernelINS_4gemm6kernel13GemmUniversalIN4cute5tupleIJiiiiEEENS1_10collective13CollectiveMmaINS1_34MainloopSm90TmaGmmaWarpSpecializedILi2ENS5_IJNS4_1CILi1EEESB_SB_EEENS1_35KernelTmaWarpSpecializedCooperativeEEENS5_IJNSA_ILi128EEENSA_ILi256EEESF_EEENS_6half_tENS5_IJlSB_lEEESI_SJ_NS4_8TiledMMAINS4_8MMA_AtomIJNS4_4SM904GMMA26MMA_64x256x16_F32F16F16_SSILNSN_5MajorE0ELSP_0ELNSN_7ScaleInE1ELSQ_1EEEEEENS4_6LayoutINS5_IJNSA_ILi2EEESB_SB_EEENS5_IJSB_NSA_ILi0EEESW_EEEEENS5_IJNS4_10UnderscoreESZ_SZ_EEEEENS4_13SM90_TMA_LOADENS4_14ComposedLayoutINS4_7SwizzleILi3ELi4ELi3EEENS4_18smem_ptr_flag_bitsILi16EEENST_INS5_IJNSA_ILi8EEENSA_ILi64EEEEEENS5_IJS19_SB_EEEEEEEvNS4_8identityES12_S1D_vS1E_EENS_8epilogue10collective6detail29Sm90TmaWarpSpecializedAdapterINS1H_15DefaultEpilogueISI_SJ_SJ_NS1G_6thread17LinearCombinationISI_Li1EffLNS1L_9ScaleType4KindE0ELNS_15FloatRoundStyleE2ESI_EENS1_15EpilogueDefaultEEEEEvvEEEEvNT_6ParamsE)
        /*0020*/ 	.word	0x00000000
.L_19:


//--------------------- .nv.compat                --------------------------
	.section	.nv.compat,"",@"SHT_CUDA_COMPAT_INFO"
	.align	4
        /*0000*/ 	.byte	0x02, 0x09, 0x01, 0x00, 0x02, 0x02, 0x04, 0x00, 0x02, 0x05, 0x05, 0x00, 0x03, 0x07, 0x01, 0x01
        /*0010*/ 	.byte	0x02, 0x03, 0x01, 0x00, 0x02, 0x06, 0x01, 0x00, 0x04, 0x0b, 0x08, 0x00, 0x00, 0x00, 0x00, 0x00
        /*0020*/ 	.byte	0x00, 0x00, 0x00, 0x00


//--------------------- .nv.info._ZN7cutlass13device_kernelINS_4gemm6kernel13GemmUniversalIN4cute5tupleIJiiiiEEENS1_10collective13CollectiveMmaINS1_34MainloopSm90TmaGmmaWarpSpecializedILi2ENS5_IJNS4_1CILi1EEESB_SB_EEENS1_35KernelTmaWarpSpecializedCooperativeEEENS5_IJNSA_ILi128EEENSA_ILi256EEESF_EEENS_6half_tENS5_IJlSB_lEEESI_SJ_NS4_8TiledMMAINS4_8MMA_AtomIJNS4_4SM904GMMA26MMA_64x256x16_F32F16F16_SSILNSN_5MajorE0ELSP_0ELNSN_7ScaleInE1ELSQ_1EEEEEENS4_6LayoutINS5_IJNSA_ILi2EEESB_SB_EEENS5_IJSB_NSA_ILi0EEESW_EEEEENS5_IJNS4_10UnderscoreESZ_SZ_EEEEENS4_13SM90_TMA_LOADENS4_14ComposedLayoutINS4_7SwizzleILi3ELi4ELi3EEENS4_18smem_ptr_flag_bitsILi16EEENST_INS5_IJNSA_ILi8EEENSA_ILi64EEEEEENS5_IJS19_SB_EEEEEEEvNS4_8identityES12_S1D_vS1E_EENS_8epilogue10collective6detail29Sm90TmaWarpSpecializedAdapterINS1H_15DefaultEpilogueISI_SJ_SJ_NS1G_6thread17LinearCombinationISI_Li1EffLNS1L_9ScaleType4KindE0ELNS_15FloatRoundStyleE2ESI_EENS1_15EpilogueDefaultEEEEEvvEEEEvNT_6ParamsE --------------------------
	.section	.nv.info._ZN7cutlass13device_kernelINS_4gemm6kernel13GemmUniversalIN4cute5tupleIJiiiiEEENS1_10collective13CollectiveMmaINS1_34MainloopSm90TmaGmmaWarpSpecializedILi2ENS5_IJNS4_1CILi1EEESB_SB_EEENS1_35KernelTmaWarpSpecializedCooperativeEEENS5_IJNSA_ILi128EEENSA_ILi256EEESF_EEENS_6half_tENS5_IJlSB_lEEESI_SJ_NS4_8TiledMMAINS4_8MMA_AtomIJNS4_4SM904GMMA26MMA_64x256x16_F32F16F16_SSILNSN_5MajorE0ELSP_0ELNSN_7ScaleInE1ELSQ_1EEEEEENS4_6LayoutINS5_IJNSA_ILi2EEESB_SB_EEENS5_IJSB_NSA_ILi0EEESW_EEEEENS5_IJNS4_10UnderscoreESZ_SZ_EEEEENS4_13SM90_TMA_LOADENS4_14ComposedLayoutINS4_7SwizzleILi3ELi4ELi3EEENS4_18smem_ptr_flag_bitsILi16EEENST_INS5_IJNSA_ILi8EEENSA_ILi64EEEEEENS5_IJS19_SB_EEEEEEEvNS4_8identityES12_S1D_vS1E_EENS_8epilogue10collective6detail29Sm90TmaWarpSpecializedAdapterINS1H_15DefaultEpilogueISI_SJ_SJ_NS1G_6thread17LinearCombinationISI_Li1EffLNS1L_9ScaleType4KindE0ELNS_15FloatRoundStyleE2ESI_EENS1_15EpilogueDefaultEEEEEvvEEEEvNT_6ParamsE,"",@"SHT_CUDA_INFO"
	.sectionflags	@""
	.align	4


	//----- nvinfo : EIATTR_CUDA_API_VERSION
	.align		4
        /*0000*/ 	.byte	0x04, 0x37
        /*0002*/ 	.short	(.L_21 - .L_20)
.L_20:
        /*0004*/ 	.word	0x00000082


	//----- nvinfo : EIATTR_KPARAM_INFO
	.align		4
.L_21:
        /*0008*/ 	.byte	0x04, 0x17
        /*000a*/ 	.short	(.L_23 - .L_22)
.L_22:
        /*000c*/ 	.word	0x00000000
        /*0010*/ 	.short	0x0000
        /*0012*/ 	.short	0x0070
        /*0014*/ 	.byte	0x00, 0xf0, 0x01, 0x10


	//----- nvinfo : EIATTR_SPARSE_MMA_MASK
	.align		4
.L_23:
        /*0018*/ 	.byte	0x03, 0x50
        /*001a*/ 	.short	0x0000


	//----- nvinfo : EIATTR_MAXREG_COUNT
	.align		4
        /*001c*/ 	.byte	0x03, 0x1b
        /*001e*/ 	.short	0x00a8


	//----- nvinfo : EIATTR_NUM_BARRIERS
	.align		4
        /*0020*/ 	.byte	0x02, 0x4c
        /*0022*/ 	.byte	0x01
	.zero		1


	//----- nvinfo : EIATTR_EXTERNS
	.align		4
        /*0024*/ 	.byte	0x04, 0x0f
        /*0026*/ 	.short	(.L_25 - .L_24)


	//   ....[0]....
	.align		4
.L_24:
        /*0028*/ 	.word	index@(__assertfail)


	//----- nvinfo : EIATTR_MERCURY_ISA_VERSION
	.align		4
.L_25:
        /*002c*/ 	.byte	0x03, 0x5f
        /*002e*/ 	.short	0x0101


	//----- nvinfo : EIATTR_INT_WARP_WIDE_INSTR_OFFSETS
	.align		4
        /*0030*/ 	.byte	0x04, 0x31
        /*0032*/ 	.short	(.L_27 - .L_26)


	//   ....[0]....
.L_26:
        /*0034*/ 	.word	0x00000370


	//   ....[1]....
        /*0038*/ 	.word	0x000003a0


	//   ....[2]....
        /*003c*/ 	.word	0x00000480


	//----- nvinfo : EIATTR_COOP_GROUP_MASK_REGIDS
	.align		4
.L_27:
        /*0040*/ 	.byte	0x04, 0x29
        /*0042*/ 	.short	(.L_29 - .L_28)


	//   ....[0]....
.L_28:
        /*0044*/ 	.word	0xffffffff


	//   ....[1]....
        /*0048*/ 	.word	0xffffffff


	//   ....[2]....
        /*004c*/ 	.word	0xffffffff


	//   ....[3]....
        /*0050*/ 	.word	0xffffffff


	//   ....[4]....
        /*0054*/ 	.word	0xffffffff


	//----- nvinfo : EIATTR_COOP_GROUP_INSTR_OFFSETS
	.align		4
.L_29:
        /*0058*/ 	.byte	0x04, 0x28
        /*005a*/ 	.short	(.L_31 - .L_30)


	//   ....[0]....
.L_30:
        /*005c*/ 	.word	0x00000060


	//   ....[1]....
        /*0060*/ 	.word	0x00000070


	//   ....[2]....
        /*0064*/ 	.word	0x00000130


	//   ....[3]....
        /*0068*/ 	.word	0x00000280


	//   ....[4]....
        /*006c*/ 	.word	0x00000f30


	//----- nvinfo : EIATTR_REG_RECONFIG
	.align		4
.L_31:
        /*0070*/ 	.byte	0x01, 0x54
	.zero		2


	//----- nvinfo : EIATTR_SYSCALL_OFFSETS
	.align		4
        /*0074*/ 	.byte	0x04, 0x46
        /*0076*/ 	.short	(.L_33 - .L_32)


	//   ....[0]....
.L_32:
        /*0078*/ 	.word	0x000010f0


	//----- nvinfo : EIATTR_MBARRIER_INSTR_OFFSETS
	.align		4
.L_33:
        /*007c*/ 	.byte	0x04, 0x39
        /*007e*/ 	.short	(.L_35 - .L_34)


	//   ....[0]....
.L_34:
        /*0080*/ 	.word	0x00000230
        /*0084*/ 	.word	0x000000ff
        /*0088*/ 	.word	0x00000000
        /*008c*/ 	.short	0x0100
        /*008e*/ 	.byte	0x08
	.zero		1


	//   ....[1]....
        /*0090*/ 	.word	0x00000240
        /*0094*/ 	.word	0x000000ff
        /*0098*/ 	.word	0x00000010
        /*009c*/ 	.short	0x0100
        /*009e*/ 	.byte	0x08
	.zero		1


	//   ....[2]....
        /*00a0*/ 	.word	0x00000250
        /*00a4*/ 	.word	0x000000ff
        /*00a8*/ 	.word	0x00000008
        /*00ac*/ 	.short	0x0100
        /*00ae*/ 	.byte	0x08
	.zero		1


	//   ....[3]....
        /*00b0*/ 	.word	0x00000260
        /*00b4*/ 	.word	0x000000ff
        /*00b8*/ 	.word	0x00000018
        /*00bc*/ 	.short	0x0100
        /*00be*/ 	.byte	0x08
	.zero		1


	//   ....[4]....
        /*00c0*/ 	.word	0x000004f0
        /*00c4*/ 	.word	0x000000ff
        /*00c8*/ 	.word	0x00000030
        /*00cc*/ 	.short	0x0100
        /*00ce*/ 	.byte	0x06
	.zero		1


	//   ....[5]....
        /*00d0*/ 	.word	0x00000550
        /*00d4*/ 	.word	0x000000ff
        /*00d8*/ 	.word	0x00000038
        /*00dc*/ 	.short	0x0100
        /*00de*/ 	.byte	0x06
	.zero		1


	//   ....[6]....
        /*00e0*/ 	.word	0x00001170
        /*00e4*/ 	.word	0x00000003
        /*00e8*/ 	.word	0x00000000
        /*00ec*/ 	.short	0x010a
        /*00ee*/ 	.byte	0x3f
	.zero		1


	//   ....[7]....
        /*00f0*/ 	.word	0x000011b0
        /*00f4*/ 	.word	0x00000003
        /*00f8*/ 	.word	0x00000000
        /*00fc*/ 	.short	0x010a
        /*00fe*/ 	.byte	0x3f
	.zero		1


	//   ....[8]....
        /*0100*/ 	.word	0x00001780
        /*0104*/ 	.word	0x000000ff
        /*0108*/ 	.word	0x00000000
        /*010c*/ 	.short	0x010a
        /*010e*/ 	.byte	0x09
	.zero		1


	//   ....[9]....
        /*0110*/ 	.word	0x000017c0
        /*0114*/ 	.word	0x000000ff
        /*0118*/ 	.word	0x00000000
        /*011c*/ 	.short	0x010a
        /*011e*/ 	.byte	0x09
	.zero		1


	//   ....[10]....
        /*0120*/ 	.word	0x00001c50
        /*0124*/ 	.word	0x000000ff
        /*0128*/ 	.word	0x00000000
        /*012c*/ 	.short	0x0101
        /*012e*/ 	.byte	0x08
	.zero		1


	//   ....[11]....
        /*0130*/ 	.word	0x00001e30
        /*0134*/ 	.word	0x000000ff
        /*0138*/ 	.word	0x00000000
        /*013c*/ 	.short	0x0101
        /*013e*/ 	.byte	0x04
	.zero		1


	//   ....[12]....
        /*0140*/ 	.word	0x0000acb0
        /*0144*/ 	.word	0x0000000c
        /*0148*/ 	.word	0x00000010
        /*014c*/ 	.short	0x010a
        /*014e*/ 	.byte	0x3f
	.zero		1


	//   ....[13]....
        /*0150*/ 	.word	0x0000b130
        /*0154*/ 	.word	0x00000005
        /*0158*/ 	.word	0x00000038
        /*015c*/ 	.short	0x0101
        /*015e*/ 	.byte	0x3f
	.zero		1


	//   ....[14]....
        /*0160*/ 	.word	0x0000b830
        /*0164*/ 	.word	0x00000007
        /*0168*/ 	.word	0x00000000
        /*016c*/ 	.short	0x010a
        /*016e*/ 	.byte	0x3f
	.zero		1


	//   ....[15]....
        /*0170*/ 	.word	0x0000b8b0
        /*0174*/ 	.word	0x00000005
        /*0178*/ 	.word	0x00000000
        /*017c*/ 	.short	0x010a
        /*017e*/ 	.byte	0x3f
	.zero		1


	//   ....[16]....
        /*0180*/ 	.word	0x0000b910
        /*0184*/ 	.word	0x00000003
        /*0188*/ 	.word	0x00000000
        /*018c*/ 	.short	0x010a
        /*018e*/ 	.byte	0x3f
	.zero		1


	//   ....[17]....
        /*0190*/ 	.word	0x0000b970
        /*0194*/ 	.word	0x00000004
        /*0198*/ 	.word	0x00000000
        /*019c*/ 	.short	0x010a
        /*019e*/ 	.byte	0x3f
	.zero		1


	//   ....[18]....
        /*01a0*/ 	.word	0x0000ba40
        /*01a4*/ 	.word	0x0000000c
        /*01a8*/ 	.word	0x00000010
        /*01ac*/ 	.short	0x010a
        /*01ae*/ 	.byte	0x3f
	.zero		1


	//   ....[19]....
        /*01b0*/ 	.word	0x0000bb10
        /*01b4*/ 	.word	0x00000007
        /*01b8*/ 	.word	0x00000000
        /*01bc*/ 	.short	0x010a
        /*01be*/ 	.byte	0x3f
	.zero		1


	//----- nvinfo : EIATTR_NUM_MBARRIERS
	.align		4
.L_35:
        /*01c0*/ 	.byte	0x03, 0x38
        /*01c2*/ 	.short	0x0006


	//----- nvinfo : EIATTR_EXIT_INSTR_OFFSETS
	.align		4
        /*01c4*/ 	.byte	0x04, 0x1c
        /*01c6*/ 	.short	(.L_37 - .L_36)


	//   ....[0]....
.L_36:
        /*01c8*/ 	.word	0x000005a0


	//   ....[1]....
        /*01cc*/ 	.word	0x00000e60


	//   ....[2]....
        /*01d0*/ 	.word	0x0000a320


	//   ....[3]....
        /*01d4*/ 	.word	0x0000a950


	//   ....[4]....
        /*01d8*/ 	.word	0x0000b900


	//----- nvinfo : EIATTR_MAX_THREADS
	.align		4
.L_37:
        /*01dc*/ 	.byte	0x04, 0x05
        /*01de*/ 	.short	(.L_39 - .L_38)
.L_38:
        /*01e0*/ 	.word	0x00000180
        /*01e4*/ 	.word	0x00000001
        /*01e8*/ 	.word	0x00000001


	//----- nvinfo : EIATTR_CRS_STACK_SIZE
	.align		4
.L_39:
        /*01ec*/ 	.byte	0x04, 0x1e
        /*01ee*/ 	.short	(.L_41 - .L_40)
.L_40:
        /*01f0*/ 	.word	0x00000000


	//----- nvinfo : EIATTR_CBANK_PARAM_SIZE
	.align		4
.L_41:
        /*01f4*/ 	.byte	0x03, 0x19
        /*01f6*/ 	.short	0x0470


	//----- nvinfo : EIATTR_PARAM_CBANK
	.align		4
        /*01f8*/ 	.byte	0x04, 0x0a
        /*01fa*/ 	.short	(.L_43 - .L_42)
	.align		4
.L_42:
        /*01fc*/ 	.word	index@(.nv.constant0._ZN7cutlass13device_kernelINS_4gemm6kernel13GemmUniversalIN4cute5tupleIJiiiiEEENS1_10collective13CollectiveMmaINS1_34MainloopSm90TmaGmmaWarpSpecializedILi2ENS5_IJNS4_1CILi1EEESB_SB_EEENS1_35KernelTmaWarpSpecializedCooperativeEEENS5_IJNSA_ILi128EEENSA_ILi256EEESF_EEENS_6half_tENS5_IJlSB_lEEESI_SJ_NS4_8TiledMMAINS4_8MMA_AtomIJNS4_4SM904GMMA26MMA_64x256x16_F32F16F16_SSILNSN_5MajorE0ELSP_0ELNSN_7ScaleInE1ELSQ_1EEEEEENS4_6LayoutINS5_IJNSA_ILi2EEESB_SB_EEENS5_IJSB_NSA_ILi0EEESW_EEEEENS5_IJNS4_10UnderscoreESZ_SZ_EEEEENS4_13SM90_TMA_LOADENS4_14ComposedLayoutINS4_7SwizzleILi3ELi4ELi3EEENS4_18smem_ptr_flag_bitsILi16EEENST_INS5_IJNSA_ILi8EEENSA_ILi64EEEEEENS5_IJS19_SB_EEEEEEEvNS4_8identityES12_S1D_vS1E_EENS_8epilogue10collective6detail29Sm90TmaWarpSpecializedAdapterINS1H_15DefaultEpilogueISI_SJ_SJ_NS1G_6thread17LinearCombinationISI_Li1EffLNS1L_9ScaleType4KindE0ELNS_15FloatRoundStyleE2ESI_EENS1_15EpilogueDefaultEEEEEvvEEEEvNT_6ParamsE)
        /*0200*/ 	.short	0x0210
        /*0202*/ 	.short	0x0470


	//----- nvinfo : EIATTR_SW_WAR
	.align		4
.L_43:
        /*0204*/ 	.byte	0x04, 0x36
        /*0206*/ 	.short	(.L_45 - .L_44)
.L_44:
        /*0208*/ 	.word	0x00000008
.L_45:


//--------------------- .nv.callgraph             --------------------------
	.section	.nv.callgraph,"",@"SHT_CUDA_CALLGRAPH"
	.align	4
	.sectionentsize	8
	.align		4
        /*0000*/ 	.word	0x00000000
	.align		4
        /*0004*/ 	.word	0xffffffff
	.align		4
        /*0008*/ 	.word	index@(_ZN7cutlass13device_kernelINS_4gemm6kernel13GemmUniversalIN4cute5tupleIJiiiiEEENS1_10collective13CollectiveMmaINS1_34MainloopSm90TmaGmmaWarpSpecializedILi2ENS5_IJNS4_1CILi1EEESB_SB_EEENS1_35KernelTmaWarpSpecializedCooperativeEEENS5_IJNSA_ILi128EEENSA_ILi256EEESF_EEENS_6half_tENS5_IJlSB_lEEESI_SJ_NS4_8TiledMMAINS4_8MMA_AtomIJNS4_4SM904GMMA26MMA_64x256x16_F32F16F16_SSILNSN_5MajorE0ELSP_0ELNSN_7ScaleInE1ELSQ_1EEEEEENS4_6LayoutINS5_IJNSA_ILi2EEESB_SB_EEENS5_IJSB_NSA_ILi0EEESW_EEEEENS5_IJNS4_10UnderscoreESZ_SZ_EEEEENS4_13SM90_TMA_LOADENS4_14ComposedLayoutINS4_7SwizzleILi3ELi4ELi3EEENS4_18smem_ptr_flag_bitsILi16EEENST_INS5_IJNSA_ILi8EEENSA_ILi64EEEEEENS5_IJS19_SB_EEEEEEEvNS4_8identityES12_S1D_vS1E_EENS_8epilogue10collective6detail29Sm90TmaWarpSpecializedAdapterINS1H_15DefaultEpilogueISI_SJ_SJ_NS1G_6thread17LinearCombinationISI_Li1EffLNS1L_9ScaleType4KindE0ELNS_15FloatRoundStyleE2ESI_EENS1_15EpilogueDefaultEEEEEvvEEEEvNT_6ParamsE)
	.align		4
        /*000c*/ 	.word	index@(__assertfail)
	.align		4
        /*0010*/ 	.word	0x00000000
	.align		4
        /*0014*/ 	.word	0xfffffffe
	.align		4
        /*0018*/ 	.word	0x00000000
	.align		4
        /*001c*/ 	.word	0xfffffffd
	.align		4
        /*0020*/ 	.word	0x00000000
	.align		4
        /*0024*/ 	.word	0xfffffffc


//--------------------- .nv.constant4             --------------------------
	.section	.nv.constant4,"a",@progbits
	.align	8
	.align		8
.nv.constant4:
        /*0000*/ 	.dword	__assertfail
	.align		8
        /*0008*/ 	.dword	__unnamed_1
	.align		8
        /*0010*/ 	.dword	_ZN40_INTERNAL_15b0050e_4_k_cu_6bc6b5be_221884cuda3std3__45__cpo5beginE
	.align		8
        /*0018*/ 	.dword	_ZN40_INTERNAL_15b0050e_4_k_cu_6bc6b5be_221884cuda3std3__45__cpo3endE
	.align		8
        /*0020*/ 	.dword	_ZN40_INTERNAL_15b0050e_4_k_cu_6bc6b5be_221884cuda3std3__45__cpo6cbeginE
	.align		8
        /*0028*/ 	.dword	_ZN40_INTERNAL_15b0050e_4_k_cu_6bc6b5be_221884cuda3std3__45__cpo4cendE
	.align		8
        /*0030*/ 	.dword	_ZN40_INTERNAL_15b0050e_4_k_cu_6bc6b5be_221884cuda3std3__442_GLOBAL__N__15b0050e_4_k_cu_6bc6b5be_221886ignoreE
	.align		8
        /*0038*/ 	.dword	_ZN40_INTERNAL_15b0050e_4_k_cu_6bc6b5be_221884cuda3std3__419piecewise_constructE
	.align		8
        /*0040*/ 	.dword	_ZN40_INTERNAL_15b0050e_4_k_cu_6bc6b5be_221884cuda3std3__48in_placeE
	.align		8
        /*0048*/ 	.dword	_ZN40_INTERNAL_15b0050e_4_k_cu_6bc6b5be_221884cuda3std6ranges3__45__cpo4swapE
	.align		8
        /*0050*/ 	.dword	_ZN40_INTERNAL_15b0050e_4_k_cu_6bc6b5be_221884cuda3std6ranges3__45__cpo9iter_moveE
	.align		8
        /*0058*/ 	.dword	_ZN40_INTERNAL_15b0050e_4_k_cu_6bc6b5be_221884cute7productE
	.align		8
        /*0060*/ 	.dword	_ZN40_INTERNAL_15b0050e_4_k_cu_6bc6b5be_221884cute1_E
	.align		8
        /*0068*/ 	.dword	$str$22
	.align		8
        /*0070*/ 	.dword	$str$23


//--------------------- .text._ZN7cutlass13device_kernelINS_4gemm6kernel13GemmUniversalIN4cute5tupleIJiiiiEEENS1_10collective13CollectiveMmaINS1_34MainloopSm90TmaGmmaWarpSpecializedILi2ENS5_IJNS4_1CILi1EEESB_SB_EEENS1_35KernelTmaWarpSpecializedCooperativeEEENS5_IJNSA_ILi128EEENSA_ILi256EEESF_EEENS_6half_tENS5_IJlSB_lEEESI_SJ_NS4_8TiledMMAINS4_8MMA_AtomIJNS4_4SM904GMMA26MMA_64x256x16_F32F16F16_SSILNSN_5MajorE0ELSP_0ELNSN_7ScaleInE1ELSQ_1EEEEEENS4_6LayoutINS5_IJNSA_ILi2EEESB_SB_EEENS5_IJSB_NSA_ILi0EEESW_EEEEENS5_IJNS4_10UnderscoreESZ_SZ_EEEEENS4_13SM90_TMA_LOADENS4_14ComposedLayoutINS4_7SwizzleILi3ELi4ELi3EEENS4_18smem_ptr_flag_bitsILi16EEENST_INS5_IJNSA_ILi8EEENSA_ILi64EEEEEENS5_IJS19_SB_EEEEEEEvNS4_8identityES12_S1D_vS1E_EENS_8epilogue10collective6detail29Sm90TmaWarpSpecializedAdapterINS1H_15DefaultEpilogueISI_SJ_SJ_NS1G_6thread17LinearCombinationISI_Li1EffLNS1L_9ScaleType4KindE0ELNS_15FloatRoundStyleE2ESI_EENS1_15EpilogueDefaultEEEEEvvEEEEvNT_6ParamsE --------------------------
	.section	.text._ZN7cutlass13device_kernelINS_4gemm6kernel13GemmUniversalIN4cute5tupleIJiiiiEEENS1_10collective13CollectiveMmaINS1_34MainloopSm90TmaGmmaWarpSpecializedILi2ENS5_IJNS4_1CILi1EEESB_SB_EEENS1_35KernelTmaWarpSpecializedCooperativeEEENS5_IJNSA_ILi128EEENSA_ILi256EEESF_EEENS_6half_tENS5_IJlSB_lEEESI_SJ_NS4_8TiledMMAINS4_8MMA_AtomIJNS4_4SM904GMMA26MMA_64x256x16_F32F16F16_SSILNSN_5MajorE0ELSP_0ELNSN_7ScaleInE1ELSQ_1EEEEEENS4_6LayoutINS5_IJNSA_ILi2EEESB_SB_EEENS5_IJSB_NSA_ILi0EEESW_EEEEENS5_IJNS4_10UnderscoreESZ_SZ_EEEEENS4_13SM90_TMA_LOADENS4_14ComposedLayoutINS4_7SwizzleILi3ELi4ELi3EEENS4_18smem_ptr_flag_bitsILi16EEENST_INS5_IJNSA_ILi8EEENSA_ILi64EEEEEENS5_IJS19_SB_EEEEEEEvNS4_8identityES12_S1D_vS1E_EENS_8epilogue10collective6detail29Sm90TmaWarpSpecializedAdapterINS1H_15DefaultEpilogueISI_SJ_SJ_NS1G_6thread17LinearCombinationISI_Li1EffLNS1L_9ScaleType4KindE0ELNS_15FloatRoundStyleE2ESI_EENS1_15EpilogueDefaultEEEEEvvEEEEvNT_6ParamsE,"ax",@progbits
	.align	128
.text._ZN7cutlass13device_kernelINS_4gemm6kernel13GemmUniversalIN4cute5tupleIJiiiiEEENS1_10collective13CollectiveMmaINS1_34MainloopSm90TmaGmmaWarpSpecializedILi2ENS5_IJNS4_1CILi1EEESB_SB_EEENS1_35KernelTmaWarpSpecializedCooperativeEEENS5_IJNSA_ILi128EEENSA_ILi256EEESF_EEENS_6half_tENS5_IJlSB_lEEESI_SJ_NS4_8TiledMMAINS4_8MMA_AtomIJNS4_4SM904GMMA26MMA_64x256x16_F32F16F16_SSILNSN_5MajorE0ELSP_0ELNSN_7ScaleInE1ELSQ_1EEEEEENS4_6LayoutINS5_IJNSA_ILi2EEESB_SB_EEENS5_IJSB_NSA_ILi0EEESW_EEEEENS5_IJNS4_10UnderscoreESZ_SZ_EEEEENS4_13SM90_TMA_LOADENS4_14ComposedLayoutINS4_7SwizzleILi3ELi4ELi3EEENS4_18smem_ptr_flag_bitsILi16EEENST_INS5_IJNSA_ILi8EEENSA_ILi64EEEEEENS5_IJS19_SB_EEEEEEEvNS4_8identityES12_S1D_vS1E_EENS_8epilogue10collective6detail29Sm90TmaWarpSpecializedAdapterINS1H_15DefaultEpilogueISI_SJ_SJ_NS1G_6thread17LinearCombinationISI_Li1EffLNS1L_9ScaleType4KindE0ELNS_15FloatRoundStyleE2ESI_EENS1_15EpilogueDefaultEEEEEvvEEEEvNT_6ParamsE:
        .type           _ZN7cutlass13device_kernelINS_4gemm6kernel13GemmUniversalIN4cute5tupleIJiiiiEEENS1_10collective13CollectiveMmaINS1_34MainloopSm90TmaGmmaWarpSpecializedILi2ENS5_IJNS4_1CILi1EEESB_SB_EEENS1_35KernelTmaWarpSpecializedCooperativeEEENS5_IJNSA_ILi128EEENSA_ILi256EEESF_EEENS_6half_tENS5_IJlSB_lEEESI_SJ_NS4_8TiledMMAINS4_8MMA_AtomIJNS4_4SM904GMMA26MMA_64x256x16_F32F16F16_SSILNSN_5MajorE0ELSP_0ELNSN_7ScaleInE1ELSQ_1EEEEEENS4_6LayoutINS5_IJNSA_ILi2EEESB_SB_EEENS5_IJSB_NSA_ILi0EEESW_EEEEENS5_IJNS4_10UnderscoreESZ_SZ_EEEEENS4_13SM90_TMA_LOADENS4_14ComposedLayoutINS4_7SwizzleILi3ELi4ELi3EEENS4_18smem_ptr_flag_bitsILi16EEENST_INS5_IJNSA_ILi8EEENSA_ILi64EEEEEENS5_IJS19_SB_EEEEEEEvNS4_8identityES12_S1D_vS1E_EENS_8epilogue10collective6detail29Sm90TmaWarpSpecializedAdapterINS1H_15DefaultEpilogueISI_SJ_SJ_NS1G_6thread17LinearCombinationISI_Li1EffLNS1L_9ScaleType4KindE0ELNS_15FloatRoundStyleE2ESI_EENS1_15EpilogueDefaultEEEEEvvEEEEvNT_6ParamsE,@function
        .size           _ZN7cutlass13device_kernelINS_4gemm6kernel13GemmUniversalIN4cute5tupleIJiiiiEEENS1_10collective13CollectiveMmaINS1_34MainloopSm90TmaGmmaWarpSpecializedILi2ENS5_IJNS4_1CILi1EEESB_SB_EEENS1_35KernelTmaWarpSpecializedCooperativeEEENS5_IJNSA_ILi128EEENSA_ILi256EEESF_EEENS_6half_tENS5_IJlSB_lEEESI_SJ_NS4_8TiledMMAINS4_8MMA_AtomIJNS4_4SM904GMMA26MMA_64x256x16_F32F16F16_SSILNSN_5MajorE0ELSP_0ELNSN_7ScaleInE1ELSQ_1EEEEEENS4_6LayoutINS5_IJNSA_ILi2EEESB_SB_EEENS5_IJSB_NSA_ILi0EEESW_EEEEENS5_IJNS4_10UnderscoreESZ_SZ_EEEEENS4_13SM90_TMA_LOADENS4_14ComposedLayoutINS4_7SwizzleILi3ELi4ELi3EEENS4_18smem_ptr_flag_bitsILi16EEENST_INS5_IJNSA_ILi8EEENSA_ILi64EEEEEENS5_IJS19_SB_EEEEEEEvNS4_8identityES12_S1D_vS1E_EENS_8epilogue10collective6detail29Sm90TmaWarpSpecializedAdapterINS1H_15DefaultEpilogueISI_SJ_SJ_NS1G_6thread17LinearCombinationISI_Li1EffLNS1L_9ScaleType4KindE0ELNS_15FloatRoundStyleE2ESI_EENS1_15EpilogueDefaultEEEEEvvEEEEvNT_6ParamsE,(.L_x_318 - _ZN7cutlass13device_kernelINS_4gemm6kernel13GemmUniversalIN4cute5tupleIJiiiiEEENS1_10collective13CollectiveMmaINS1_34MainloopSm90TmaGmmaWarpSpecializedILi2ENS5_IJNS4_1CILi1EEESB_SB_EEENS1_35KernelTmaWarpSpecializedCooperativeEEENS5_IJNSA_ILi128EEENSA_ILi256EEESF_EEENS_6half_tENS5_IJlSB_lEEESI_SJ_NS4_8TiledMMAINS4_8MMA_AtomIJNS4_4SM904GMMA26MMA_64x256x16_F32F16F16_SSILNSN_5MajorE0ELSP_0ELNSN_7ScaleInE1ELSQ_1EEEEEENS4_6LayoutINS5_IJNSA_ILi2EEESB_SB_EEENS5_IJSB_NSA_ILi0EEESW_EEEEENS5_IJNS4_10UnderscoreESZ_SZ_EEEEENS4_13SM90_TMA_LOADENS4_14ComposedLayoutINS4_7SwizzleILi3ELi4ELi3EEENS4_18smem_ptr_flag_bitsILi16EEENST_INS5_IJNSA_ILi8EEENSA_ILi64EEEEEENS5_IJS19_SB_EEEEEEEvNS4_8identityES12_S1D_vS1E_EENS_8epilogue10collective6detail29Sm90TmaWarpSpecializedAdapterINS1H_15DefaultEpilogueISI_SJ_SJ_NS1G_6thread17LinearCombinationISI_Li1EffLNS1L_9ScaleType4KindE0ELNS_15FloatRoundStyleE2ESI_EENS1_15EpilogueDefaultEEEEEvvEEEEvNT_6ParamsE)
        .other          _ZN7cutlass13device_kernelINS_4gemm6kernel13GemmUniversalIN4cute5tupleIJiiiiEEENS1_10collective13CollectiveMmaINS1_34MainloopSm90TmaGmmaWarpSpecializedILi2ENS5_IJNS4_1CILi1EEESB_SB_EEENS1_35KernelTmaWarpSpecializedCooperativeEEENS5_IJNSA_ILi128EEENSA_ILi256EEESF_EEENS_6half_tENS5_IJlSB_lEEESI_SJ_NS4_8TiledMMAINS4_8MMA_AtomIJNS4_4SM904GMMA26MMA_64x256x16_F32F16F16_SSILNSN_5MajorE0ELSP_0ELNSN_7ScaleInE1ELSQ_1EEEEEENS4_6LayoutINS5_IJNSA_ILi2EEESB_SB_EEENS5_IJSB_NSA_ILi0EEESW_EEEEENS5_IJNS4_10UnderscoreESZ_SZ_EEEEENS4_13SM90_TMA_LOADENS4_14ComposedLayoutINS4_7SwizzleILi3ELi4ELi3EEENS4_18smem_ptr_flag_bitsILi16EEENST_INS5_IJNSA_ILi8EEENSA_ILi64EEEEEENS5_IJS19_SB_EEEEEEEvNS4_8identityES12_S1D_vS1E_EENS_8epilogue10collective6detail29Sm90TmaWarpSpecializedAdapterINS1H_15DefaultEpilogueISI_SJ_SJ_NS1G_6thread17LinearCombinationISI_Li1EffLNS1L_9ScaleType4KindE0ELNS_15FloatRoundStyleE2ESI_EENS1_15EpilogueDefaultEEEEEvvEEEEvNT_6ParamsE,@"STO_CUDA_ENTRY STV_DEFAULT"
_ZN7cutlass13device_kernelINS_4gemm6kernel13GemmUniversalIN4cute5tupleIJiiiiEEENS1_10collective13CollectiveMmaINS1_34MainloopSm90TmaGmmaWarpSpecializedILi2ENS5_IJNS4_1CILi1EEESB_SB_EEENS1_35KernelTmaWarpSpecializedCooperativeEEENS5_IJNSA_ILi128EEENSA_ILi256EEESF_EEENS_6half_tENS5_IJlSB_lEEESI_SJ_NS4_8TiledMMAINS4_8MMA_AtomIJNS4_4SM904GMMA26MMA_64x256x16_F32F16F16_SSILNSN_5MajorE0ELSP_0ELNSN_7ScaleInE1ELSQ_1EEEEEENS4_6LayoutINS5_IJNSA_ILi2EEESB_SB_EEENS5_IJSB_NSA_ILi0EEESW_EEEEENS5_IJNS4_10UnderscoreESZ_SZ_EEEEENS4_13SM90_TMA_LOADENS4_14ComposedLayoutINS4_7SwizzleILi3ELi4ELi3EEENS4_18smem_ptr_flag_bitsILi16EEENST_INS5_IJNSA_ILi8EEENSA_ILi64EEEEEENS5_IJS19_SB_EEEEEEEvNS4_8identityES12_S1D_vS1E_EENS_8epilogue10collective6detail29Sm90TmaWarpSpecializedAdapterINS1H_15DefaultEpilogueISI_SJ_SJ_NS1G_6thread17LinearCombinationISI_Li1EffLNS1L_9ScaleType4KindE0ELNS_15FloatRoundStyleE2ESI_EENS1_15EpilogueDefaultEEEEEvvEEEEvNT_6ParamsE:
[----:B------:R-:W0:Y:S01]  /*0000*/  LDC R1, c[0x0][0x28] ;  /* 0x00000a00ff017b82 */ /* 0x000e220000000800 */
[----:B------:R-:W1:Y:S01]  /*0010*/  S2R R18, SR_TID.X ;  /* 0x0000000000127919 */ /* 0x000e620000002100 */
[----:B------:R-:W-:Y:S01]  /*0020*/  ELECT P0, URZ, PT ;  /* 0x00000000003f782f */ /* 0x000fe20003800000 */
[----:B------:R-:W-:Y:S01]  /*0030*/  BSSY B0, `(.L_x_0) ;  /* 0x000000f000007945 */ /* 0x000fe20003800000 */
[--C-:B-1----:R-:W-:Y:S02]  /*0040*/  SHF.R.U32.HI R0, RZ, 0x5, R18.reuse ;  /* 0x00000005ff007819 */ /* 0x102fe40000011612 */
[----:B------:R-:W-:-:S03]  /*0050*/  SHF.R.U32.HI R22, RZ, 0x7, R18 ;  /* 0x00000007ff167819 */ /* 0x000fc60000011612 */
[----:B------:R-:W1:Y:S04]  /*0060*/  SHFL.IDX PT, R5, R0, RZ, 0x1f ;  /* 0x00001fff00057589 */ /* 0x000e6800000e0000 */
[----:B------:R2:W3:Y:S01]  /*0070*/  SHFL.IDX PT, R8, R22, RZ, 0x1f ;  /* 0x00001fff16087589 */ /* 0x0004e200000e0000 */
[----:B-1----:R-:W-:-:S13]  /*0080*/  ISETP.NE.OR P0, PT, R5, RZ, !P0 ;  /* 0x000000ff0500720c */ /* 0x002fda0004705670 */
[----:B0-23--:R-:W-:Y:S05]  /*0090*/  @P0 BRA `(.L_x_1) ;  /* 0x0000000000200947 */ /* 0x00dfea0003800000 */
[----:B------:R-:W-:Y:S02]  /*00a0*/  ULDC.64 UR4, c[0x0][0x198] ;  /* 0x0000660000047ab9 */ /* 0x000fe40000000a00 */
[----:B------:R-:W-:Y:S02]  /*00b0*/  UIADD3 UR6, UP0, UR4, 0xf0, URZ ;  /* 0x000000f004067890 */ /* 0x000fe4000ff1e03f */
[----:B------:R-:W-:Y:S02]  /*00c0*/  UIADD3 UR4, UP1, UR4, 0x1f0, URZ ;  /* 0x000001f004047890 */ /* 0x000fe4000ff3e03f */
[----:B------:R-:W-:Y:S02]  /*00d0*/  UIADD3.X UR7, URZ, UR5, URZ, UP0, !UPT ;  /* 0x000000053f077290 */ /* 0x000fe400087fe43f */
[----:B------:R-:W-:-:S07]  /*00e0*/  UIADD3.X UR5, URZ, UR5, URZ, UP1, !UPT ;  /* 0x000000053f057290 */ /* 0x000fce0008ffe43f */
[----:B------:R0:W-:Y:S02]  /*00f0*/  UTMACCTL.PF [UR6] ;  /* 0x00000000060079b9 */ /* 0x0001e40008040000 */
[----:B------:R0:W-:Y:S02]  /*0100*/  UTMACCTL.PF [UR4] ;  /* 0x00000000040079b9 */ /* 0x0001e40008040000 */
[----:B0-----:R-:W-:Y:S01]  /*0110*/  NOP ;  /* 0x0000000000007918 */ /* 0x001fe20000000000 */
.L_x_1:
[----:B------:R-:W-:Y:S05]  /*0120*/  BSYNC B0 ;  /* 0x0000000000007941 */ /* 0x000fea0003800000 */
.L_x_0:
[----:B------:R-:W0:Y:S02]  /*0130*/  SHFL.IDX PT, R2, R0, RZ, 0x1f ;  /* 0x00001fff00027589 */ /* 0x000e2400000e0000 */
[----:B0-----:R-:W-:-:S13]  /*0140*/  ISETP.NE.AND P0, PT, R2, RZ, PT ;  /* 0x000000ff0200720c */ /* 0x001fda0003f05270 */
[----:B------:R-:W-:Y:S05]  /*0150*/  @P0 BRA `(.L_x_2) ;  /* 0x0000000000480947 */ /* 0x000fea0003800000 */
[----:B------:R-:W0:Y:S01]  /*0160*/  S2UR UR8, SR_CgaCtaId ;  /* 0x00000000000879c3 */ /* 0x000e220000008800 */
[----:B------:R-:W-:Y:S01]  /*0170*/  UMOV UR4, 0x400 ;  /* 0x0000040000047882 */ /* 0x000fe20000000000 */
[----:B------:R-:W-:Y:S01]  /*0180*/  UMOV UR5, 0x1 ;  /* 0x0000000100057882 */ /* 0x000fe20000000000 */
[----:B------:R-:W-:Y:S01]  /*0190*/  UMOV UR6, 0x100 ;  /* 0x0000010000067882 */ /* 0x000fe20000000000 */
[----:B------:R-:W-:Y:S01]  /*01a0*/  ELECT P0, URZ, PT ;  /* 0x00000000003f782f */ /* 0x000fe20003800000 */
[----:B------:R-:W-:-:S04]  /*01b0*/  UIADD3 UR6, -UR6, 0x100000, URZ ;  /* 0x0010000006067890 */ /* 0x000fc8000fffe13f */
[----:B------:R-:W-:Y:S02]  /*01c0*/  USHF.L.U32 UR7, UR6, 0xb, URZ ;  /* 0x0000000b06077899 */ /* 0x000fe4000800063f */
[----:B------:R-:W-:Y:S02]  /*01d0*/  USHF.L.U32 UR6, UR6, 0x1, URZ ;  /* 0x0000000106067899 */ /* 0x000fe4000800063f */
[----:B0-----:R-:W-:Y:S02]  /*01e0*/  ULEA UR8, UR8, UR4, 0x18 ;  /* 0x0000000408087291 */ /* 0x001fe4000f8ec03f */
[----:B------:R-:W-:-:S04]  /*01f0*/  UIADD3 UR4, -UR5, 0x100000, URZ ;  /* 0x0010000005047890 */ /* 0x000fc8000fffe13f */
[----:B------:R-:W-:Y:S02]  /*0200*/  USHF.L.U32 UR5, UR4, 0xb, URZ ;  /* 0x0000000b04057899 */ /* 0x000fe4000800063f */
[----:B------:R-:W-:Y:S01]  /*0210*/  USHF.L.U32 UR4, UR4, 0x1, URZ ;  /* 0x0000000104047899 */ /* 0x000fe2000800063f */
[----:B------:R-:W0:Y:S11]  /*0220*/  FENCE.VIEW.ASYNC.S ;  /* 0x00000000000073c6 */ /* 0x000e360000000000 */
[----:B0-----:R0:W1:Y:S01]  /*0230*/  SYNCS.EXCH.64 URZ, [UR8], UR4 ;  /* 0x00000004083f75b2 */ /* 0x0010620008000100 */
[----:B------:R0:W2:Y:S01]  /*0240*/  SYNCS.EXCH.64 URZ, [UR8+0x10], UR6 ;  /* 0x00001006083f75b2 */ /* 0x0000a20008000100 */
[----:B------:R0:W3:Y:S01]  /*0250*/  SYNCS.EXCH.64 URZ, [UR8+0x8], UR4 ;  /* 0x00000804083f75b2 */ /* 0x0000e20008000100 */
[----:B------:R0:W4:Y:S01]  /*0260*/  SYNCS.EXCH.64 URZ, [UR8+0x18], UR6 ;  /* 0x00001806083f75b2 */ /* 0x0001220008000100 */
[----:B------:R-:W-:Y:S01]  /*0270*/  NOP ;  /* 0x0000000000007918 */ /* 0x000fe20000000000 */
.L_x_2:
[----:B------:R-:W5:Y:S01]  /*0280*/  SHFL.IDX PT, R0, R0, RZ, 0x1f ;  /* 0x00001fff00007589 */ /* 0x000f6200000e0000 */
[----:B------:R-:W-:Y:S01]  /*0290*/  ELECT P0, URZ, PT ;  /* 0x00000000003f782f */ /* 0x000fe20003800000 */
[----:B------:R-:W1:Y:S01]  /*02a0*/  LDC R2, c[0x0][0x65c] ;  /* 0x00019700ff027b82 */ /* 0x000e620000000800 */
[----:B------:R-:W-:Y:S01]  /*02b0*/  SHF.R.S32.HI R6, RZ, 0x1f, R5 ;  /* 0x0000001fff067819 */ /* 0x000fe20000011405 */
[----:B------:R-:W2:Y:S01]  /*02c0*/  S2R R3, SR_CTAID.Y ;  /* 0x0000000000037919 */ /* 0x000ea20000002600 */
[----:B0-----:R-:W-:Y:S01]  /*02d0*/  UMOV UR4, 0x20 ;  /* 0x0000002000047882 */ /* 0x001fe20000000000 */
[----:B------:R-:W-:Y:S01]  /*02e0*/  ISETP.NE.AND P2, PT, R8, RZ, PT ;  /* 0x000000ff0800720c */ /* 0x000fe20003f45270 */
[----:B------:R-:W-:Y:S01]  /*02f0*/  NOP ;  /* 0x0000000000007918 */ /* 0x000fe20000000000 */
[----:B------:R-:W0:Y:S01]  /*0300*/  S2R R4, SR_CTAID.X ;  /* 0x0000000000047919 */ /* 0x000e220000002500 */
[----:B------:R-:W-:Y:S01]  /*0310*/  LEA.HI R6, R6, R5, RZ, 0x2 ;  /* 0x0000000506067211 */ /* 0x000fe200078f10ff */
[----:B------:R-:W-:Y:S01]  /*0320*/  NOP ;  /* 0x0000000000007918 */ /* 0x000fe20000000000 */
[----:B-----5:R-:W-:-:S02]  /*0330*/  ISETP.NE.OR P0, PT, R0, RZ, !P0 ;  /* 0x000000ff0000720c */ /* 0x020fc40004705670 */
[----:B-1----:R-:W-:-:S04]  /*0340*/  ISETP.NE.AND P3, PT, R2, 0x1, PT ;  /* 0x000000010200780c */ /* 0x002fc80003f65270 */
[----:B------:R-:W-:Y:S02]  /*0350*/  P2R R0, PR, RZ, 0x8 ;  /* 0x00000008ff007803 */ /* 0x000fe40000000000 */
[----:B------:R-:W-:-:S05]  /*0360*/  LOP3.LUT R0, R6, 0xfffffffc, RZ, 0xc0, !PT ;  /* 0xfffffffc06007812 */ /* 0x000fca00078ec0ff */
[----:B------:R-:W-:Y:S01]  /*0370*/  VOTEU.ALL UP0, P0 ;  /* 0x00000000003f7886 */ /* 0x000fe20000000000 */
[----:B------:R-:W-:Y:S01]  /*0380*/  IMAD.IADD R0, R5, 0x1, -R0 ;  /* 0x0000000105007824 */ /* 0x000fe200078e0a00 */
[----:B------:R-:W0:Y:S01]  /*0390*/  @P3 LDC R17, c[0x0][0x10] ;  /* 0x00000400ff113b82 */ /* 0x000e220000000800 */
[----:B------:R-:W-:Y:S01]  /*03a0*/  VOTEU.ALL UP1, P0 ;  /* 0x00000000003f7886 */ /* 0x000fe20000020000 */
[----:B--2---:R-:W-:Y:S01]  /*03b0*/  @P3 IMAD.MOV.U32 R6, RZ, RZ, R3 ;  /* 0x000000ffff063224 */ /* 0x004fe200078e0003 */
[----:B------:R-:W-:Y:S01]  /*03c0*/  @!UP0 UMOV UR6, 0x400 ;  /* 0x0000040000068882 */ /* 0x000fe20000000000 */
[----:B------:R-:W-:-:S04]  /*03d0*/  @!UP0 UIADD3 UR4, -UR4, 0x100000, URZ ;  /* 0x0010000004048890 */ /* 0x000fc8000fffe13f */
[----:B------:R-:W-:Y:S02]  /*03e0*/  @!UP0 USHF.L.U32 UR5, UR4, 0xb, URZ ;  /* 0x0000000b04058899 */ /* 0x000fe4000800063f */
[----:B------:R-:W-:Y:S01]  /*03f0*/  @!UP0 USHF.L.U32 UR4, UR4, 0x1, URZ ;  /* 0x0000000104048899 */ /* 0x000fe2000800063f */
[----:B------:R-:W-:Y:S02]  /*0400*/  @P3 IMAD.MOV.U32 R7, RZ, RZ, RZ ;  /* 0x000000ffff073224 */ /* 0x000fe400078e00ff */
[----:B------:R-:W-:Y:S01]  /*0410*/  IMAD.MOV.U32 R5, RZ, RZ, RZ ;  /* 0x000000ffff057224 */ /* 0x000fe200078e00ff */
[----:B------:R-:W1:Y:S01]  /*0420*/  @!UP0 S2UR UR7, SR_CgaCtaId ;  /* 0x00000000000789c3 */ /* 0x000e620000008800 */
[----:B------:R-:W-:-:S07]  /*0430*/  @P3 IMAD.MOV.U32 R11, RZ, RZ, RZ ;  /* 0x000000ffff0b3224 */ /* 0x000fce00078e00ff */
[----:B------:R-:W2:Y:S01]  /*0440*/  @!P3 LDC R9, c[0x0][0xc] ;  /* 0x00000300ff09bb82 */ /* 0x000ea20000000800 */
[----:B0-----:R-:W-:-:S04]  /*0450*/  @P3 IMAD.WIDE.U32 R16, R4, R17, R6 ;  /* 0x0000001104103225 */ /* 0x001fc800078e0006 */
[----:B------:R-:W-:Y:S01]  /*0460*/  @P3 IMAD.IADD R17, R17, 0x1, R11 ;  /* 0x0000000111113824 */ /* 0x000fe200078e020b */
[----:B-1----:R-:W-:Y:S01]  /*0470*/  @!UP0 ULEA UR6, UR7, UR6, 0x18 ;  /* 0x0000000607068291 */ /* 0x002fe2000f8ec03f */
[----:B------:R-:W-:Y:S01]  /*0480*/  VOTEU.ALL UP0, P0 ;  /* 0x00000000003f7886 */ /* 0x000fe20000000000 */
[----:B------:R-:W-:-:S04]  /*0490*/  ISETP.NE.AND P0, PT, R0, 0x3, PT ;  /* 0x000000030000780c */ /* 0x000fc80003f05270 */
[----:B------:R-:W-:Y:S01]  /*04a0*/  ISETP.EQ.OR P0, PT, R0, RZ, !P0 ;  /* 0x000000ff0000720c */ /* 0x000fe20004702670 */
[----:B--2---:R-:W-:-:S03]  /*04b0*/  @!P3 IMAD.WIDE.U32 R6, R9, R3, R4 ;  /* 0x000000030906b225 */ /* 0x004fc600078e0004 */
[C---:B------:R-:W-:Y:S01]  /*04c0*/  ISETP.EQ.AND P0, PT, R8.reuse, RZ, P0 ;  /* 0x000000ff0800720c */ /* 0x040fe20000702270 */
[----:B------:R-:W-:Y:S01]  /*04d0*/  VIADD R8, R8, 0xffffffff ;  /* 0xffffffff08087836 */ /* 0x000fe20000000000 */
[----:B------:R-:W0:Y:S02]  /*04e0*/  FENCE.VIEW.ASYNC.S ;  /* 0x00000000000073c6 */ /* 0x000e240000000000 */
[----:B0-----:R0:W3:Y:S01]  /*04f0*/  @!UP0 SYNCS.EXCH.64 URZ, [UR6+0x30], UR4 ;  /* 0x00003004063f85b2 */ /* 0x0010e20008000100 */
[----:B------:R-:W-:Y:S01]  /*0500*/  @!P3 IMAD.MOV.U32 R16, RZ, RZ, R6 ;  /* 0x000000ffff10b224 */ /* 0x000fe200078e0006 */
[----:B------:R-:W-:Y:S01]  /*0510*/  SEL R19, RZ, 0x1, !P0 ;  /* 0x00000001ff137807 */ /* 0x000fe20004000000 */
[----:B------:R-:W-:Y:S01]  /*0520*/  @!P3 IMAD.MOV.U32 R17, RZ, RZ, R7 ;  /* 0x000000ffff11b224 */ /* 0x000fe200078e0007 */
[----:B------:R-:W-:-:S04]  /*0530*/  ISETP.GE.U32.AND P1, PT, R8, 0x2, PT ;  /* 0x000000020800780c */ /* 0x000fc80003f26070 */
[----:B------:R-:W-:Y:S01]  /*0540*/  SEL R19, R19, 0x2, P1 ;  /* 0x0000000213137807 */ /* 0x000fe20000800000 */
[----:B------:R0:W3:Y:S01]  /*0550*/  @!UP1 SYNCS.EXCH.64 URZ, [UR6+0x38], UR4 ;  /* 0x00003804063f95b2 */ /* 0x0000e20008000100 */
[----:B------:R-:W-:Y:S01]  /*0560*/  NOP ;  /* 0x0000000000007918 */ /* 0x000fe20000000000 */
[----:B---34-:R-:W-:Y:S06]  /*0570*/  BAR.SYNC.DEFER_BLOCKING 0x0 ;  /* 0x0000000000007b1d */ /* 0x018fec0000010000 */
[----:B------:R-:W-:Y:S05]  /*0580*/  @!P2 BRA `(.L_x_3) ;  /* 0x0000009c0068a947 */ /* 0x000fea0003800000 */
[----:B------:R-:W-:-:S13]  /*0590*/  ISETP.GT.U32.AND P0, PT, R8, 0x1, PT ;  /* 0x000000010800780c */ /* 0x000fda0003f04070 */
[----:B0-----:R-:W-:Y:S05]  /*05a0*/  @P0 EXIT ;  /* 0x000000000000094d */ /* 0x001fea0003800000 */
[----:B------:R-:W-:Y:S01]  /*05b0*/  ULDC.64 UR4, c[0x0][0x650] ;  /* 0x0001940000047ab9 */ /* 0x000fe20000000a00 */
[----:B------:R-:W-:Y:S01]  /*05c0*/  PRMT R0, RZ, 0x7610, R0 ;  /* 0x00007610ff007816 */ /* 0x000fe20000000000 */
[----:B------:R-:W-:Y:S01]  /*05d0*/  IMAD.MOV.U32 R153, RZ, RZ, -0x1 ;  /* 0xffffffffff997424 */ /* 0x000fe200078e00ff */
[----:B------:R-:W-:Y:S01]  /*05e0*/  ISETP.GE.U32.AND P0, PT, R16, UR4, PT ;  /* 0x0000000410007c0c */ /* 0x000fe2000bf06070 */
[----:B------:R-:W-:Y:S02]  /*05f0*/  IMAD.MOV.U32 R152, RZ, RZ, -0x1 ;  /* 0xffffffffff987424 */ /* 0x000fe400078e00ff */
[----:B------:R-:W-:Y:S01]  /*0600*/  IMAD.MOV.U32 R23, RZ, RZ, -0x1 ;  /* 0xffffffffff177424 */ /* 0x000fe200078e00ff */
[----:B------:R-:W-:-:S13]  /*0610*/  ISETP.GE.U32.AND.EX P0, PT, R17, UR5, PT, P0 ;  /* 0x0000000511007c0c */ /* 0x000fda000bf06100 */
[----:B------:R-:W-:Y:S05]  /*0620*/  @P0 BRA `(.L_x_4) ;  /* 0x0000000400540947 */ /* 0x000fea0003800000 */
[----:B------:R-:W0:Y:S01]  /*0630*/  LDC.64 R14, c[0x0][0x628] ;  /* 0x00018a00ff0e7b82 */ /* 0x000e220000000a00 */
[----:B------:R-:W-:Y:S02]  /*0640*/  IMAD.MOV.U32 R6, RZ, RZ, R16 ;  /* 0x000000ffff067224 */ /* 0x000fe400078e0010 */
[----:B------:R-:W-:-:S05]  /*0650*/  IMAD.MOV.U32 R7, RZ, RZ, R17 ;  /* 0x000000ffff077224 */ /* 0x000fca00078e0011 */
[----:B------:R-:W1:Y:S08]  /*0660*/  LDC R0, c[0x0][0x630] ;  /* 0x00018c00ff007b82 */ /* 0x000e700000000800 */
[----:B------:R-:W2:Y:S01]  /*0670*/  LDC.64 R20, c[0x0][0x620] ;  /* 0x00018800ff147b82 */ /* 0x000ea20000000a00 */
[----:B0-----:R-:W-:-:S04]  /*0680*/  ISETP.NE.U32.AND P0, PT, R14, RZ, PT ;  /* 0x000000ff0e00720c */ /* 0x001fc80003f05070 */
[----:B------:R-:W-:-:S13]  /*0690*/  ISETP.NE.AND.EX P0, PT, R15, RZ, PT, P0 ;  /* 0x000000ff0f00720c */ /* 0x000fda0003f05300 */
[----:B-12---:R-:W-:Y:S05]  /*06a0*/  @!P0 BRA `(.L_x_5) ;  /* 0x0000000000288947 */ /* 0x006fea0003800000 */
[----:B------:R-:W0:Y:S02]  /*06b0*/  LDC R11, c[0x0][0x634] ;  /* 0x00018d00ff0b7b82 */ /* 0x000e240000000800 */
[----:B0-----:R-:W-:-:S05]  /*06c0*/  IADD3 R11, P0, R16, R11, RZ ;  /* 0x0000000b100b7210 */ /* 0x001fca0007f1e0ff */
[----:B------:R-:W-:-:S04]  /*06d0*/  IMAD.X R13, RZ, RZ, R17, P0 ;  /* 0x000000ffff0d7224 */ /* 0x000fc800000e0611 */
[----:B------:R-:W-:-:S04]  /*06e0*/  IMAD.WIDE.U32 R6, R13, R14, RZ ;  /* 0x0000000e0d067225 */ /* 0x000fc800078e00ff */
[----:B------:R-:W-:-:S04]  /*06f0*/  IMAD.WIDE.U32 R8, P0, R11, R15, R6 ;  /* 0x0000000f0b087225 */ /* 0x000fc80007800006 */
[----:B------:R-:W-:-:S04]  /*0700*/  IMAD.WIDE.U32 R6, R11, R14, RZ ;  /* 0x0000000e0b067225 */ /* 0x000fc800078e00ff */
[----:B------:R-:W-:Y:S01]  /*0710*/  IMAD.X R11, RZ, RZ, RZ, P0 ;  /* 0x000000ffff0b7224 */ /* 0x000fe200000e06ff */
[----:B------:R-:W-:Y:S01]  /*0720*/  IADD3 RZ, P0, R7, R8, RZ ;  /* 0x0000000807ff7210 */ /* 0x000fe20007f1e0ff */
[----:B------:R-:W-:-:S04]  /*0730*/  IMAD.MOV.U32 R10, RZ, RZ, R9 ;  /* 0x000000ffff0a7224 */ /* 0x000fc800078e0009 */
[----:B------:R-:W-:-:S08]  /*0740*/  IMAD.WIDE.U32.X R6, R13, R15, R10, P0 ;  /* 0x0000000f0d067225 */ /* 0x000fd000000e040a */
.L_x_5:
[-CC-:B------:R-:W-:Y:S01]  /*0750*/  SHF.R.U64 R23, R6, R0.reuse, R7.reuse ;  /* 0x0000000006177219 */ /* 0x180fe20000001207 */
[----:B------:R-:W0:Y:S01]  /*0760*/  LDC R10, c[0x0][0x618] ;  /* 0x00018600ff0a7b82 */ /* 0x000e220000000800 */
[----:B------:R-:W-:Y:S01]  /*0770*/  SHF.R.U32.HI R5, RZ, R0, R7 ;  /* 0x00000000ff057219 */ /* 0x000fe20000011607 */
[----:B------:R-:W-:Y:S01]  /*0780*/  ULDC UR4, c[0x0][0x150] ;  /* 0x0000540000047ab9 */ /* 0x000fe20000000800 */
[----:B------:R-:W-:Y:S02]  /*0790*/  IADD3 R9, P0, RZ, -R23, RZ ;  /* 0x80000017ff097210 */ /* 0x000fe40007f1e0ff */
[----:B------:R-:W-:-:S03]  /*07a0*/  I2FP.F32.U32 R0, R4 ;  /* 0x0000000400007245 */ /* 0x000fc60000201000 */
[----:B------:R-:W1:Y:S01]  /*07b0*/  LDC.64 R28, c[0x0][0x640] ;  /* 0x00019000ff1c7b82 */ /* 0x000e620000000a00 */
[----:B------:R-:W-:Y:S02]  /*07c0*/  IMAD.X R11, RZ, RZ, ~R5, P0 ;  /* 0x000000ffff0b7224 */ /* 0x000fe400000e0e05 */
[----:B------:R-:W-:Y:S01]  /*07d0*/  FMUL R0, R0, UR4 ;  /* 0x0000000400007c20 */ /* 0x000fe20008400000 */
[----:B------:R-:W-:Y:S01]  /*07e0*/  IMAD.WIDE.U32 R6, R9, R20, R16 ;  /* 0x0000001409067225 */ /* 0x000fe200078e0010 */
[----:B------:R-:W-:-:S03]  /*07f0*/  ULDC UR4, c[0x0][0x154] ;  /* 0x0000550000047ab9 */ /* 0x000fc60000000800 */
[----:B------:R-:W-:Y:S01]  /*0800*/  IMAD R8, R11, R20, RZ ;  /* 0x000000140b087224 */ /* 0x000fe200078e02ff */
[----:B------:R-:W2:Y:S01]  /*0810*/  LDC R5, c[0x0][0x144] ;  /* 0x00005100ff057b82 */ /* 0x000ea20000000800 */
[----:B------:R-:W3:Y:S02]  /*0820*/  F2I.U32.TRUNC.NTZ R0, R0 ;  /* 0x0000000000007305 */ /* 0x000ee4000020f000 */
[----:B------:R-:W-:-:S04]  /*0830*/  IMAD R9, R9, R21, R8 ;  /* 0x0000001509097224 */ /* 0x000fc800078e0208 */
[----:B------:R-:W-:Y:S01]  /*0840*/  IMAD.IADD R7, R7, 0x1, R9 ;  /* 0x0000000107077824 */ /* 0x000fe200078e0209 */
[----:B------:R-:W4:Y:S01]  /*0850*/  LDC R12, c[0x0][0x608] ;  /* 0x00018200ff0c7b82 */ /* 0x000f220000000800 */
[----:B------:R-:W-:-:S03]  /*0860*/  IMAD.MOV.U32 R9, RZ, RZ, -0x1 ;  /* 0xffffffffff097424 */ /* 0x000fc600078e00ff */
[-CC-:B0-----:R-:W-:Y:S02]  /*0870*/  SHF.R.U64 R20, R6, R10.reuse, R7.reuse ;  /* 0x0000000a06147219 */ /* 0x181fe40000001207 */
[----:B------:R-:W-:Y:S02]  /*0880*/  I2FP.F32.U32 R6, R3 ;  /* 0x0000000300067245 */ /* 0x000fe40000201000 */
[----:B------:R-:W0:Y:S01]  /*0890*/  LDC R26, c[0x0][0x658] ;  /* 0x00019600ff1a7b82 */ /* 0x000e220000000800 */
[----:B-1----:R-:W-:Y:S01]  /*08a0*/  ISETP.NE.U32.AND P0, PT, R28, RZ, PT ;  /* 0x000000ff1c00720c */ /* 0x002fe20003f05070 */
[----:B---3--:R-:W-:Y:S01]  /*08b0*/  IMAD.MOV R8, RZ, RZ, -R0 ;  /* 0x000000ffff087224 */ /* 0x008fe200078e0a00 */
[----:B------:R-:W-:Y:S01]  /*08c0*/  SHF.R.U32.HI R7, RZ, R10, R7 ;  /* 0x0000000aff077219 */ /* 0x000fe20000011607 */
[----:B------:R-:W-:Y:S01]  /*08d0*/  FMUL R6, R6, UR4 ;  /* 0x0000000406067c20 */ /* 0x000fe20008400000 */
[----:B------:R-:W-:-:S03]  /*08e0*/  ISETP.NE.AND.EX P0, PT, R29, RZ, PT, P0 ;  /* 0x000000ff1d00720c */ /* 0x000fc60003f05300 */
[----:B------:R-:W1:Y:S01]  /*08f0*/  LDC R14, c[0x0][0x148] ;  /* 0x00005200ff0e7b82 */ /* 0x000e620000000800 */
[----:B--2---:R-:W-:-:S07]  /*0900*/  IMAD R0, R5, R8, R4 ;  /* 0x0000000805007224 */ /* 0x004fce00078e0204 */
[----:B------:R-:W2:Y:S01]  /*0910*/  LDC R24, c[0x0][0x600] ;  /* 0x00018000ff187b82 */ /* 0x000ea20000000800 */
[-CC-:B----4-:R-:W-:Y:S02]  /*0920*/  SHF.R.U64 R30, R20, R12.reuse, R7.reuse ;  /* 0x0000000c141e7219 */ /* 0x190fe40000001207 */
[----:B------:R-:W-:Y:S01]  /*0930*/  SHF.R.U32.HI R5, RZ, R12, R7 ;  /* 0x0000000cff057219 */ /* 0x000fe20000011607 */
[----:B------:R-:W-:Y:S01]  /*0940*/  IMAD.MOV.U32 R7, RZ, RZ, 0x1 ;  /* 0x00000001ff077424 */ /* 0x000fe200078e00ff */
[----:B------:R3:W4:Y:S03]  /*0950*/  F2I.U32.TRUNC.NTZ R12, R6 ;  /* 0x00000006000c7305 */ /* 0x000726000020f000 */
[----:B------:R-:W1:Y:S01]  /*0960*/  LDC R15, c[0x0][0x648] ;  /* 0x00019200ff0f7b82 */ /* 0x000e620000000800 */
[-C--:B0-----:R-:W-:Y:S02]  /*0970*/  SHF.L.U32 R4, R9, R26.reuse, RZ ;  /* 0x0000001a09047219 */ /* 0x081fe400000006ff */
[----:B------:R-:W-:-:S02]  /*0980*/  SHF.R.U64 R32, R30, R26, R5 ;  /* 0x0000001a1e207219 */ /* 0x000fc40000001205 */
[----:B------:R-:W-:Y:S02]  /*0990*/  LOP3.LUT R11, RZ, R4, RZ, 0x33, !PT ;  /* 0x00000004ff0b7212 */ /* 0x000fe400078e33ff */
[-C--:B------:R-:W-:Y:S01]  /*09a0*/  SHF.R.U32.HI R5, RZ, R26.reuse, R5 ;  /* 0x0000001aff057219 */ /* 0x080fe20000011605 */
[----:B------:R-:W0:Y:S01]  /*09b0*/  LDC R21, c[0x0][0x638] ;  /* 0x00018e00ff157b82 */ /* 0x000e220000000800 */
[----:B------:R-:W-:Y:S01]  /*09c0*/  SHF.L.U32 R10, R7, R26, RZ ;  /* 0x0000001a070a7219 */ /* 0x000fe200000006ff */
[----:B------:R-:W-:-:S06]  /*09d0*/  IMAD.MOV.U32 R4, RZ, RZ, R32 ;  /* 0x000000ffff047224 */ /* 0x000fcc00078e0020 */
[----:B------:R-:W0:Y:S01]  /*09e0*/  LDC R153, c[0x0][0x610] ;  /* 0x00018400ff997b82 */ /* 0x000e220000000800 */
[----:B---34-:R-:W-:Y:S05]  /*09f0*/  @!P0 BRA `(.L_x_6) ;  /* 0x0000000000288947 */ /* 0x018fea0003800000 */
[----:B------:R-:W3:Y:S02]  /*0a00*/  LDC R9, c[0x0][0x64c] ;  /* 0x00019300ff097b82 */ /* 0x000ee40000000800 */
[----:B---3--:R-:W-:-:S05]  /*0a10*/  IADD3 R9, P0, R32, R9, RZ ;  /* 0x0000000920097210 */ /* 0x008fca0007f1e0ff */
        /* <DEDUP_REMOVED lines=8> */
.L_x_6:
[----:B-1----:R-:W-:Y:S01]  /*0aa0*/  SHF.R.U64 R4, R4, R15, R5 ;  /* 0x0000000f04047219 */ /* 0x002fe20000001205 */
[----:B--2---:R-:W-:Y:S01]  /*0ab0*/  VIADD R5, R24, 0xffffffff ;  /* 0xffffffff18057836 */ /* 0x004fe20000000000 */
[----:B------:R-:W-:Y:S01]  /*0ac0*/  LOP3.LUT R11, R30, R11, RZ, 0xc0, !PT ;  /* 0x0000000b1e0b7212 */ /* 0x000fe200078ec0ff */
[----:B------:R-:W-:Y:S02]  /*0ad0*/  IMAD.MOV R12, RZ, RZ, -R12 ;  /* 0x000000ffff0c7224 */ /* 0x000fe400078e0a0c */
[----:B------:R-:W-:Y:S02]  /*0ae0*/  IMAD.MOV R6, RZ, RZ, -R4 ;  /* 0x000000ffff067224 */ /* 0x000fe400078e0a04 */
[----:B------:R-:W-:Y:S01]  /*0af0*/  IMAD R11, R10, R4, R11 ;  /* 0x000000040a0b7224 */ /* 0x000fe200078e020b */
[----:B------:R-:W-:Y:S01]  /*0b00*/  LOP3.LUT R4, R20, R5, RZ, 0xc0, !PT ;  /* 0x0000000514047212 */ /* 0x000fe200078ec0ff */
[----:B------:R-:W-:Y:S02]  /*0b10*/  @P3 IMAD R0, R14, R12, R3 ;  /* 0x0000000c0e003224 */ /* 0x000fe400078e0203 */
[----:B0-----:R-:W-:-:S02]  /*0b20*/  IMAD R3, R6, R21, R32 ;  /* 0x0000001506037224 */ /* 0x001fc400078e0220 */
[----:B------:R-:W-:Y:S02]  /*0b30*/  IMAD R153, R11, R153, R0 ;  /* 0x000000990b997224 */ /* 0x000fe400078e0200 */
[----:B------:R-:W-:Y:S02]  /*0b40*/  IMAD R4, R3, R24, R4 ;  /* 0x0000001803047224 */ /* 0x000fe400078e0204 */
[----:B------:R-:W-:-:S03]  /*0b50*/  IMAD.MOV.U32 R0, RZ, RZ, 0x1 ;  /* 0x00000001ff007424 */ /* 0x000fc600078e00ff */
[----:B------:R-:W-:Y:S02]  /*0b60*/  SEL R152, R4, R153, !P3 ;  /* 0x0000009904987207 */ /* 0x000fe40005800000 */
[----:B------:R-:W-:-:S07]  /*0b70*/  SEL R153, R153, R4, !P3 ;  /* 0x0000000499997207 */ /* 0x000fce0005800000 */
.L_x_4:
[----:B------:R-:W-:-:S08]  /*0b80*/  NOP ;  /* 0x0000000000007918 */ /* 0x000fd00000000000 */
[----:B------:R-:W0:Y:S02]  /*0b90*/  USETMAXREG.TRY_ALLOC.CTAPOOL UP0, 0xe8 ;  /* 0x000000e8000079c8 */ /* 0x000e240008000600 */
[----:B0-----:R-:W-:-:S13]  /*0ba0*/  PLOP3.LUT P0, PT, PT, PT, UP0, 0x80, 0x0 ;  /* 0x000000000000781c */ /* 0x001fda0003f0f008 */
[----:B------:R-:W-:Y:S05]  /*0bb0*/  @!P0 BRA `(.L_x_4) ;  /* 0xfffffffc00f08947 */ /* 0x000fea000383ffff */
[----:B------:R-:W-:Y:S01]  /*0bc0*/  ULDC.64 UR4, c[0x0][0x598] ;  /* 0x0001660000047ab9 */ /* 0x000fe20000000a00 */
[----:B------:R-:W-:Y:S01]  /*0bd0*/  ULDC.64 UR36, c[0x0][0x208] ;  /* 0x0000820000247ab9 */ /* 0x000fe20000000a00 */
[----:B------:R-:W-:-:S04]  /*0be0*/  ISETP.NE.U32.AND P0, PT, RZ, UR4, PT ;  /* 0x00000004ff007c0c */ /* 0x000fc8000bf05070 */
[----:B------:R-:W-:-:S13]  /*0bf0*/  ISETP.NE.AND.EX P0, PT, RZ, UR5, PT, P0 ;  /* 0x00000005ff007c0c */ /* 0x000fda000bf05300 */
[----:B------:R-:W-:Y:S05]  /*0c00*/  @!P0 BRA `(.L_x_7) ;  /* 0x00000000001c8947 */ /* 0x000fea0003800000 */
[----:B------:R-:W0:Y:S02]  /*0c10*/  LDC.64 R4, c[0x0][0x598] ;  /* 0x00016600ff047b82 */ /* 0x000e240000000a00 */
[----:B0-----:R-:W2:Y:S02]  /*0c20*/  LDG.E.64 R4, desc[UR36][R4.64] ;  /* 0x0000002404047981 */ /* 0x001ea4000c1e1b00 */
[----:B--2---:R-:W-:-:S04]  /*0c30*/  ISETP.NE.U32.AND P0, PT, R4, RZ, PT ;  /* 0x000000ff0400720c */ /* 0x004fc80003f05070 */
[----:B------:R-:W-:-:S13]  /*0c40*/  ISETP.NE.AND.EX P0, PT, R5, RZ, PT, P0 ;  /* 0x000000ff0500720c */ /* 0x000fda0003f05300 */
[----:B------:R-:W-:Y:S05]  /*0c50*/  @!P0 BRA `(.L_x_7) ;  /* 0x0000000000088947 */ /* 0x000fea0003800000 */
[----:B------:R0:W5:Y:S01]  /*0c60*/  LD.E R154, desc[UR36][R4.64] ;  /* 0x00000024049a7980 */ /* 0x000162000c101900 */
[----:B------:R-:W-:Y:S05]  /*0c70*/  BRA `(.L_x_8) ;  /* 0x0000000000247947 */ /* 0x000fea0003800000 */
.L_x_7:
[----:B------:R-:W-:Y:S02]  /*0c80*/  ULDC.64 UR4, c[0x0][0x588] ;  /* 0x0001620000047ab9 */ /* 0x000fe40000000a00 */
[----:B------:R-:W-:-:S04]  /*0c90*/  ISETP.NE.U32.AND P0, PT, RZ, UR4, PT ;  /* 0x00000004ff007c0c */ /* 0x000fc8000bf05070 */
[----:B------:R-:W-:-:S13]  /*0ca0*/  ISETP.NE.AND.EX P0, PT, RZ, UR5, PT, P0 ;  /* 0x00000005ff007c0c */ /* 0x000fda000bf05300 */
[----:B------:R-:W-:Y:S05]  /*0cb0*/  @!P0 BRA `(.L_x_9) ;  /* 0x00000000000c8947 */ /* 0x000fea0003800000 */
[----:B------:R-:W0:Y:S02]  /*0cc0*/  LDC.64 R154, c[0x0][0x588] ;  /* 0x00016200ff9a7b82 */ /* 0x000e240000000a00 */
[----:B0-----:R1:W5:Y:S01]  /*0cd0*/  LDG.E R154, desc[UR36][R154.64] ;  /* 0x000000249a9a7981 */ /* 0x001362000c1e1900 */
[----:B------:R-:W-:Y:S05]  /*0ce0*/  BRA `(.L_x_8) ;  /* 0x0000000000087947 */ /* 0x000fea0003800000 */
.L_x_9:
[----:B------:R-:W-:Y:S02]  /*0cf0*/  ULDC UR4, c[0x0][0x580] ;  /* 0x0001600000047ab9 */ /* 0x000fe40000000800 */
[----:B------:R-:W-:-:S07]  /*0d00*/  IMAD.U32 R154, RZ, RZ, UR4 ;  /* 0x00000004ff9a7e24 */ /* 0x000fce000f8e00ff */
.L_x_8:
[----:B------:R-:W-:Y:S02]  /*0d10*/  ULDC.64 UR4, c[0x0][0x5a0] ;  /* 0x0001680000047ab9 */ /* 0x000fe40000000a00 */
[----:B------:R-:W-:-:S04]  /*0d20*/  ISETP.NE.U32.AND P0, PT, RZ, UR4, PT ;  /* 0x00000004ff007c0c */ /* 0x000fc8000bf05070 */
[----:B------:R-:W-:-:S13]  /*0d30*/  ISETP.NE.AND.EX P0, PT, RZ, UR5, PT, P0 ;  /* 0x00000005ff007c0c */ /* 0x000fda000bf05300 */
[----:B------:R-:W-:Y:S05]  /*0d40*/  @!P0 BRA `(.L_x_10) ;  /* 0x00000000001c8947 */ /* 0x000fea0003800000 */
[----:B0-----:R-:W0:Y:S02]  /*0d50*/  LDC.64 R4, c[0x0][0x5a0] ;  /* 0x00016800ff047b82 */ /* 0x001e240000000a00 */
[----:B0-----:R-:W2:Y:S02]  /*0d60*/  LDG.E.64 R4, desc[UR36][R4.64] ;  /* 0x0000002404047981 */ /* 0x001ea4000c1e1b00 */
[----:B--2---:R-:W-:-:S04]  /*0d70*/  ISETP.NE.U32.AND P0, PT, R4, RZ, PT ;  /* 0x000000ff0400720c */ /* 0x004fc80003f05070 */
[----:B------:R-:W-:-:S13]  /*0d80*/  ISETP.NE.AND.EX P0, PT, R5, RZ, PT, P0 ;  /* 0x000000ff0500720c */ /* 0x000fda0003f05300 */
[----:B------:R-:W-:Y:S05]  /*0d90*/  @!P0 BRA `(.L_x_10) ;  /* 0x0000000000088947 */ /* 0x000fea0003800000 */
[----:B-1----:R0:W5:Y:S01]  /*0da0*/  LD.E R155, desc[UR36][R4.64] ;  /* 0x00000024049b7980 */ /* 0x002162000c101900 */
[----:B------:R-:W-:Y:S05]  /*0db0*/  BRA `(.L_x_11) ;  /* 0x0000000000247947 */ /* 0x000fea0003800000 */
.L_x_10:
[----:B------:R-:W-:Y:S02]  /*0dc0*/  ULDC.64 UR4, c[0x0][0x590] ;  /* 0x0001640000047ab9 */ /* 0x000fe40000000a00 */
[----:B------:R-:W-:-:S04]  /*0dd0*/  ISETP.NE.U32.AND P0, PT, RZ, UR4, PT ;  /* 0x00000004ff007c0c */ /* 0x000fc8000bf05070 */
[----:B------:R-:W-:-:S13]  /*0de0*/  ISETP.NE.AND.EX P0, PT, RZ, UR5, PT, P0 ;  /* 0x00000005ff007c0c */ /* 0x000fda000bf05300 */
[----:B------:R-:W-:Y:S05]  /*0df0*/  @!P0 BRA `(.L_x_12) ;  /* 0x00000000000c8947 */ /* 0x000fea0003800000 */
[----:B0-----:R-:W1:Y:S02]  /*0e00*/  LDC.64 R4, c[0x0][0x590] ;  /* 0x00016400ff047b82 */ /* 0x001e640000000a00 */
[----:B-1----:R1:W5:Y:S01]  /*0e10*/  LDG.E R155, desc[UR36][R4.64] ;  /* 0x00000024049b7981 */ /* 0x002362000c1e1900 */
[----:B------:R-:W-:Y:S05]  /*0e20*/  BRA `(.L_x_11) ;  /* 0x0000000000087947 */ /* 0x000fea0003800000 */
.L_x_12:
[----:B------:R-:W-:Y:S02]  /*0e30*/  ULDC UR4, c[0x0][0x584] ;  /* 0x0001610000047ab9 */ /* 0x000fe40000000800 */
[----:B-1----:R-:W-:-:S07]  /*0e40*/  IMAD.U32 R155, RZ, RZ, UR4 ;  /* 0x00000004ff9b7e24 */ /* 0x002fce000f8e00ff */
.L_x_11:
[----:B------:R-:W-:-:S13]  /*0e50*/  LOP3.LUT P0, RZ, R0, 0xff, RZ, 0xc0, !PT ;  /* 0x000000ff00ff7812 */ /* 0x000fda000780c0ff */
[----:B------:R-:W-:Y:S05]  /*0e60*/  @!P0 EXIT ;  /* 0x000000000000894d */ /* 0x000fea0003800000 */
[----:B------:R-:W-:Y:S01]  /*0e70*/  ULDC UR4, c[0x0][0x28c] ;  /* 0x0000a30000047ab9 */ /* 0x000fe20000000800 */
[----:B------:R-:W-:Y:S01]  /*0e80*/  LOP3.LUT R158, R19, 0x1, RZ, 0xfc, !PT ;  /* 0x00000001139e7812 */ /* 0x000fe200078efcff */
[----:B------:R-:W-:Y:S01]  /*0e90*/  UIADD3 UR4, UR4, 0x7f, URZ ;  /* 0x0000007f04047890 */ /* 0x000fe2000fffe03f */
[----:B------:R-:W-:Y:S01]  /*0ea0*/  UMOV UR38, URZ ;  /* 0x0000003f00267c82 */ /* 0x000fe20008000000 */
[----:B------:R-:W-:Y:S02]  /*0eb0*/  UMOV UR39, URZ ;  /* 0x0000003f00277c82 */ /* 0x000fe40008000000 */
[----:B------:R-:W-:-:S04]  /*0ec0*/  USHF.R.S32.HI UR5, URZ, 0x1f, UR4 ;  /* 0x0000001f3f057899 */ /* 0x000fc80008011404 */
[----:B------:R-:W-:-:S04]  /*0ed0*/  ULEA.HI UR5, UR5, UR4, URZ, 0x7 ;  /* 0x0000000405057291 */ /* 0x000fc8000f8f383f */
[----:B------:R-:W-:-:S12]  /*0ee0*/  USHF.R.S32.HI UR40, URZ, 0x7, UR5 ;  /* 0x000000073f287899 */ /* 0x000fd80008011405 */
.L_x_286:
[----:B------:R-:W-:Y:S01]  /*0ef0*/  LOP3.LUT R0, R18, 0x80, RZ, 0xc0, !PT ;  /* 0x0000008012007812 */ /* 0x000fe200078ec0ff */
[----:B--2---:R-:W2:Y:S01]  /*0f00*/  S2UR UR7, SR_CgaCtaId ;  /* 0x00000000000779c3 */ /* 0x004ea20000008800 */
[----:B------:R-:W-:Y:S02]  /*0f10*/  UMOV UR6, 0x400 ;  /* 0x0000040000067882 */ /* 0x000fe40000000000 */
[----:B------:R-:W-:-:S06]  /*0f20*/  SHF.R.U32.HI R0, RZ, 0x7, R0 ;  /* 0x00000007ff007819 */ /* 0x000fcc0000011600 */
[----:B---3--:R-:W3:Y:S01]  /*0f30*/  SHFL.IDX PT, R0, R0, RZ, 0x1f ;  /* 0x00001fff00007589 */ /* 0x008ee200000e0000 */
[----:B--2---:R-:W-:Y:S01]  /*0f40*/  ULEA UR42, UR7, UR6, 0x18 ;  /* 0x00000006072a7291 */ /* 0x004fe2000f8ec03f */
[----:B---3--:R-:W-:-:S13]  /*0f50*/  R2UR UR4, R0 ;  /* 0x00000000000472ca */ /* 0x008fda00000e0000 */
[----:B------:R-:W-:-:S04]  /*0f60*/  ULEA.HI UR5, UR4, UR4, URZ, 0x1 ;  /* 0x0000000404057291 */ /* 0x000fc8000f8f083f */
[----:B------:R-:W-:-:S04]  /*0f70*/  ULOP3.LUT UR5, UR5, 0x7fffe, URZ, 0xc0, !UPT ;  /* 0x0007fffe05057892 */ /* 0x000fc8000f8ec03f */
[----:B------:R-:W-:-:S03]  /*0f80*/  UIADD3 UR5, UR4, -UR5, URZ ;  /* 0x8000000504057290 */ /* 0x000fc6000fffe03f */
[----:B------:R-:W-:Y:S01]  /*0f90*/  ULDC UR4, c[0x0][0x28c] ;  /* 0x0000a30000047ab9 */ /* 0x000fe20000000800 */
[----:B------:R-:W-:Y:S01]  /*0fa0*/  ULEA UR5, UR5, UR42, 0xd ;  /* 0x0000002a05057291 */ /* 0x000fe2000f8e683f */
[----:B------:R-:W-:-:S03]  /*0fb0*/  ISETP.LT.AND P0, PT, RZ, UR4, PT ;  /* 0x00000004ff007c0c */ /* 0x000fc6000bf01270 */
[----:B------:R-:W-:-:S04]  /*0fc0*/  UIADD3 UR5, UR5, 0x100, URZ ;  /* 0x0000010005057890 */ /* 0x000fc8000fffe03f */
[----:B------:R-:W-:-:S04]  /*0fd0*/  USHF.R.U32.HI UR5, URZ, 0x4, UR5 ;  /* 0x000000043f057899 */ /* 0x000fc80008011605 */
[----:B------:R-:W-:Y:S02]  /*0fe0*/  ULOP3.LUT UR41, UR5, 0x3fff, URZ, 0xc0, !UPT ;  /* 0x00003fff05297892 */ /* 0x000fe4000f8ec03f */
[----:B-1----:R-:W-:Y:S10]  /*0ff0*/  @P0 BRA `(.L_x_13) ;  /* 0x0000000000400947 */ /* 0x002ff40003800000 */
[----:B------:R-:W-:Y:S01]  /*1000*/  MOV R0, 0x0 ;  /* 0x0000000000007802 */ /* 0x000fe20000000f00 */
[----:B------:R-:W-:Y:S01]  /*1010*/  ULDC.64 UR4, c[0x4][0x68] ;  /* 0x01001a0000047ab9 */ /* 0x000fe20000000a00 */
[----:B------:R-:W-:Y:S01]  /*1020*/  ULDC.64 UR6, c[0x4][0x8] ;  /* 0x0100020000067ab9 */ /* 0x000fe20000000a00 */
[----:B01----:R-:W-:Y:S01]  /*1030*/  IMAD.U32 R4, RZ, RZ, UR4 ;  /* 0x00000004ff047e24 */ /* 0x003fe2000f8e00ff */
[----:B------:R0:W1:Y:S01]  /*1040*/  LDC.64 R14, c[0x4][R0] ;  /* 0x01000000000e7b82 */ /* 0x0000620000000a00 */
[----:B------:R-:W-:Y:S01]  /*1050*/  IMAD.U32 R5, RZ, RZ, UR5 ;  /* 0x00000005ff057e24 */ /* 0x000fe2000f8e00ff */
[----:B------:R-:W-:Y:S01]  /*1060*/  ULDC.64 UR4, c[0x4][0x70] ;  /* 0x01001c0000047ab9 */ /* 0x000fe20000000a00 */
[----:B------:R-:W-:Y:S02]  /*1070*/  IMAD.U32 R10, RZ, RZ, UR6 ;  /* 0x00000006ff0a7e24 */ /* 0x000fe4000f8e00ff */
[----:B------:R-:W-:Y:S02]  /*1080*/  IMAD.U32 R6, RZ, RZ, UR4 ;  /* 0x00000004ff067e24 */ /* 0x000fe4000f8e00ff */
[----:B------:R-:W-:-:S02]  /*1090*/  IMAD.U32 R7, RZ, RZ, UR5 ;  /* 0x00000005ff077e24 */ /* 0x000fc4000f8e00ff */
[----:B------:R-:W-:Y:S02]  /*10a0*/  IMAD.U32 R11, RZ, RZ, UR7 ;  /* 0x00000007ff0b7e24 */ /* 0x000fe4000f8e00ff */
[----:B------:R-:W-:Y:S02]  /*10b0*/  IMAD.MOV.U32 R8, RZ, RZ, 0x1e1 ;  /* 0x000001e1ff087424 */ /* 0x000fe400078e00ff */
[----:B------:R-:W-:Y:S02]  /*10c0*/  IMAD.MOV.U32 R12, RZ, RZ, 0x1 ;  /* 0x00000001ff0c7424 */ /* 0x000fe400078e00ff */
[----:B0-----:R-:W-:-:S07]  /*10d0*/  IMAD.MOV.U32 R13, RZ, RZ, RZ ;  /* 0x000000ffff0d7224 */ /* 0x001fce00078e00ff */
[----:B------:R-:W-:-:S07]  /*10e0*/  LEPC R20, `(.L_x_13) ;  /* 0x000000001014794e */ /* 0x000fce0000000000 */
[----:B-1---5:R-:W-:Y:S05]  /*10f0*/  CALL.ABS.NOINC R14 ;  /* 0x000000000e007343 */ /* 0x022fea0003c00000 */
.L_x_13:
[----:B------:R-:W-:-:S13]  /*1100*/  ISETP.NE.AND P0, PT, R158, 0x3, PT ;  /* 0x000000039e00780c */ /* 0x000fda0003f05270 */
[----:B------:R-:W-:Y:S05]  /*1110*/  @!P0 BRA `(.L_x_14) ;  /* 0x0000000000048947 */ /* 0x000fea0003800000 */
[----:B------:R-:W-:Y:S01]  /*1120*/  BPT.TRAP 0x1 ;  /* 0x000000040000795c */ /* 0x000fe20000300000 */
.L_x_14:
[----:B------:R-:W-:Y:S02]  /*1130*/  IMAD.U32 R3, RZ, RZ, UR39 ;  /* 0x00000027ff037e24 */ /* 0x000fe4000f8e00ff */
[----:B------:R-:W-:-:S03]  /*1140*/  IMAD.U32 R0, RZ, RZ, UR38 ;  /* 0x00000026ff007e24 */ /* 0x000fc6000f8e00ff */
[----:B------:R-:W-:Y:S02]  /*1150*/  LEA R3, R3, UR42, 0x3 ;  /* 0x0000002a03037c11 */ /* 0x000fe4000f8e18ff */
[----:B------:R-:W-:-:S04]  /*1160*/  SHF.L.U32 R0, R0, 0x1f, RZ ;  /* 0x0000001f00007819 */ /* 0x000fc800000006ff */
[----:B------:R2:W3:Y:S01]  /*1170*/  SYNCS.PHASECHK.TRANS64.TRYWAIT P1, [R3+URZ], R0 ;  /* 0x00000000030075a7 */ /* 0x0004e2000802017f */
[----:B------:R-:W-:Y:S05]  /*1180*/  @!P0 BRA `(.L_x_15) ;  /* 0x0000000000048947 */ /* 0x000fea0003800000 */
[----:B------:R-:W-:Y:S01]  /*1190*/  BPT.TRAP 0x1 ;  /* 0x000000040000795c */ /* 0x000fe20000300000 */
.L_x_15:
[----:B---3--:R-:W-:Y:S05]  /*11a0*/  @P1 BRA `(.L_x_16) ;  /* 0x0000000000081947 */ /* 0x008fea0003800000 */
[----:B------:R-:W3:Y:S02]  /*11b0*/  SYNCS.PHASECHK.TRANS64.TRYWAIT P1, [R3+URZ], R0 ;  /* 0x00000000030075a7 */ /* 0x000ee4000802017f */
[----:B---3--:R-:W-:Y:S05]  /*11c0*/  @!P1 BRA `(.L_x_17) ;  /* 0x000000a400d09947 */ /* 0x008fea0003800000 */
.L_x_16:
[----:B------:R-:W-:-:S04]  /*11d0*/  UISETP.LT.AND UP0, UPT, UR40, 0x1, UPT ;  /* 0x000000012800788c */ /* 0x000fc8000bf01270 */
[----:B------:R-:W-:-:S04]  /*11e0*/  USEL UR4, UR40, 0x1, UP0 ;  /* 0x0000000128047887 */ /* 0x000fc80008000000 */
[----:B------:R-:W-:-:S06]  /*11f0*/  UIADD3 UR4, UR40, -UR4, URZ ;  /* 0x8000000428047290 */ /* 0x000fcc000fffe03f */
[----:B--23--:R-:W-:Y:S01]  /*1200*/  IMAD.U32 R0, RZ, RZ, UR4 ;  /* 0x00000004ff007e24 */ /* 0x00cfe2000f8e00ff */
[----:B------:R-:W-:Y:S05]  /*1210*/  WARPSYNC.ALL ;  /* 0x0000000000007948 */ /* 0x000fea0003800000 */
[----:B------:R-:W-:Y:S01]  /*1220*/  ISETP.GE.AND P1, PT, R0, 0x1, PT ;  /* 0x000000010000780c */ /* 0x000fe20003f26270 */
[----:B------:R-:W-:Y:S01]  /*1230*/  UIADD3 UR4, UR42, 0x10100, URZ ;  /* 0x000101002a047890 */ /* 0x000fe2000fffe03f */
[----:B------:R-:W-:Y:S01]  /*1240*/  WARPGROUP.ARRIVE ;  /* 0x00000000000079c5 */ /* 0x000fe20000000000 */
[----:B------:R-:W-:Y:S01]  /*1250*/  UMOV UR9, 0x40000040 ;  /* 0x4000004000097882 */ /* 0x000fe20000000000 */
[----:B------:R-:W-:Y:S01]  /*1260*/  UMOV UR11, 0x40000040 ;  /* 0x40000040000b7882 */ /* 0x000fe20000000000 */
[----:B------:R-:W-:-:S04]  /*1270*/  USHF.R.U32.HI UR4, URZ, 0x4, UR4 ;  /* 0x000000043f047899 */ /* 0x000fc80008011604 */
[----:B------:R-:W-:Y:S02]  /*1280*/  ULOP3.LUT UR5, UR4, 0x3fff, URZ, 0xc0, !UPT ;  /* 0x00003fff04057892 */ /* 0x000fe4000f8ec03f */
[----:B------:R-:W-:Y:S02]  /*1290*/  ULOP3.LUT UR4, UR41, 0x10000, URZ, 0xfc, !UPT ;  /* 0x0001000029047892 */ /* 0x000fe4000f8efc3f */
[----:B------:R-:W-:Y:S02]  /*12a0*/  ULOP3.LUT UR5, UR5, 0x10000, URZ, 0xfc, !UPT ;  /* 0x0001000005057892 */ /* 0x000fe4000f8efc3f */
[----:B------:R-:W-:Y:S02]  /*12b0*/  ULEA UR6, UR39, UR4, 0xb ;  /* 0x0000000427067291 */ /* 0x000fe4000f8e583f */
[----:B------:R-:W-:-:S05]  /*12c0*/  ULEA UR7, UR39, UR5, 0xc ;  /* 0x0000000527077291 */ /* 0x000fca000f8e603f */
[----:B------:R-:W-:Y:S02]  /*12d0*/  UMOV UR8, UR6 ;  /* 0x0000000600087c82 */ /* 0x000fe40008000000 */
[----:B------:R-:W-:Y:S02]  /*12e0*/  UMOV UR10, UR7 ;  /* 0x00000007000a7c82 */ /* 0x000fe40008000000 */
[----:B------:R-:W-:Y:S01]  /*12f0*/  HGMMA.64x256x16.F32 R24, gdesc[UR8], RZ, !UPT, gsb0 ;  /* 0x03e00000081879f0 */ /* 0x000fe2000c0008ff */
[----:B------:R-:W-:Y:S02]  /*1300*/  UIADD3 UR8, UR6, 0x2, URZ ;  /* 0x0000000206087890 */ /* 0x000fe4000fffe03f */
[----:B------:R-:W-:Y:S01]  /*1310*/  UIADD3 UR10, UR7, 0x2, URZ ;  /* 0x00000002070a7890 */ /* 0x000fe2000fffe03f */
[----:B------:R-:W-:Y:S01]  /*1320*/  UMOV UR9, 0x40000040 ;  /* 0x4000004000097882 */ /* 0x000fe20000000000 */
[----:B------:R-:W-:Y:S01]  /*1330*/  UMOV UR11, 0x40000040 ;  /* 0x40000040000b7882 */ /* 0x000fe20000000000 */
[----:B------:R-:W-:-:S02]  /*1340*/  WARPGROUP.DEPBAR.LE gsb0, 0x0 ;  /* 0x00008000000079c5 */ /* 0x000fc40000010000 */
[----:B------:R-:W-:-:S15]  /*1350*/  WARPGROUP.ARRIVE ;  /* 0x00000000000079c5 */ /* 0x000fde0000000000 */
[----:B------:R-:W-:-:S05]  /*1360*/  NOP ;  /* 0x0000000000007918 */ /* 0x000fca0000000000 */
[----:B------:R-:W-:Y:S01]  /*1370*/  HGMMA.64x256x16.F32 R24, gdesc[UR8], R24, gsb0 ;  /* 0x03e00000081879f0 */ /* 0x000fe20008000818 */
[----:B------:R-:W-:Y:S02]  /*1380*/  UIADD3 UR8, UR6, 0x4, URZ ;  /* 0x0000000406087890 */ /* 0x000fe4000fffe03f */
[----:B------:R-:W-:Y:S01]  /*1390*/  UIADD3 UR10, UR7, 0x4, URZ ;  /* 0x00000004070a7890 */ /* 0x000fe2000fffe03f */
[----:B------:R-:W-:Y:S01]  /*13a0*/  UMOV UR9, 0x40000040 ;  /* 0x4000004000097882 */ /* 0x000fe20000000000 */
[----:B------:R-:W-:Y:S01]  /*13b0*/  UMOV UR11, 0x40000040 ;  /* 0x40000040000b7882 */ /* 0x000fe20000000000 */
[----:B------:R-:W-:Y:S02]  /*13c0*/  WARPGROUP.DEPBAR.LE gsb0, 0x0 ;  /* 0x00008000000079c5 */ /* 0x000fe40000010000 */
        /* <DEDUP_REMOVED lines=42> */
[----:B------:R-:W-:Y:S03]  /*1670*/  HGMMA.64x256x16.F32 R24, gdesc[UR8], R24, gsb0 ;  /* 0x03e00000081879f0 */ /* 0x000fe60008000818 */
[----:B------:R-:W-:Y:S02]  /*1680*/  WARPGROUP.DEPBAR.LE gsb0, 0x0 ;  /* 0x00008000000079c5 */ /* 0x000fe40000010000 */
[----:B------:R-:W-:Y:S05]  /*1690*/  @!P1 BRA `(.L_x_18) ;  /* 0x0000000400a49947 */ /* 0x000fea0003800000 */
[----:B------:R-:W-:-:S04]  /*16a0*/  UIADD3 UR6, UR39, 0x1, URZ ;  /* 0x0000000127067890 */ /* 0x000fc8000fffe03f */
[----:B------:R-:W-:-:S04]  /*16b0*/  UISETP.NE.AND UP0, UPT, UR6, 0x2, UPT ;  /* 0x000000020600788c */ /* 0x000fc8000bf05270 */
[----:B------:R-:W-:Y:S02]  /*16c0*/  USEL UR7, URZ, 0x1, UP0 ;  /* 0x000000013f077887 */ /* 0x000fe40008000000 */
[----:B------:R-:W-:Y:S02]  /*16d0*/  USEL UR6, UR6, URZ, UP0 ;  /* 0x0000003f06067287 */ /* 0x000fe40008000000 */
[----:B------:R-:W-:-:S06]  /*16e0*/  ULOP3.LUT UR7, UR38, UR7, URZ, 0x3c, !UPT ;  /* 0x0000000726077292 */ /* 0x000fcc000f8e3c3f */
[----:B01----:R-:W-:Y:S01]  /*16f0*/  IMAD.U32 R5, RZ, RZ, UR7 ;  /* 0x00000007ff057e24 */ /* 0x003fe2000f8e00ff */
[----:B------:R-:W-:-:S06]  /*1700*/  UMOV UR7, UR39 ;  /* 0x0000002700077c82 */ /* 0x000fcc0008000000 */
.L_x_25:
[----:B01----:R-:W-:Y:S05]  /*1710*/  @!P0 BRA `(.L_x_19) ;  /* 0x0000000000048947 */ /* 0x003fea0003800000 */
[----:B------:R-:W-:Y:S01]  /*1720*/  BPT.TRAP 0x1 ;  /* 0x000000040000795c */ /* 0x000fe20000300000 */
.L_x_19:
[----:B------:R-:W0:Y:S01]  /*1730*/  S2UR UR9, SR_CgaCtaId ;  /* 0x00000000000979c3 */ /* 0x000e220000008800 */
[----:B------:R-:W-:Y:S01]  /*1740*/  UMOV UR8, 0x400 ;  /* 0x0000040000087882 */ /* 0x000fe20000000000 */
[----:B------:R-:W-:Y:S01]  /*1750*/  SHF.L.U32 R3, R5, 0x1f, RZ ;  /* 0x0000001f05037819 */ /* 0x000fe200000006ff */
[----:B0-----:R-:W-:-:S04]  /*1760*/  ULEA UR8, UR9, UR8, 0x18 ;  /* 0x0000000809087291 */ /* 0x001fc8000f8ec03f */
[----:B------:R-:W-:-:S09]  /*1770*/  ULEA UR9, UR6, UR8, 0x3 ;  /* 0x0000000806097291 */ /* 0x000fd2000f8e183f */
[----:B------:R0:W1:Y:S01]  /*1780*/  SYNCS.PHASECHK.TRANS64.TRYWAIT P1, [UR9], R3 ;  /* 0x00000003ff0075a7 */ /* 0x0000620008020149 */
[----:B------:R-:W-:Y:S05]  /*1790*/  @!P0 BRA `(.L_x_20) ;  /* 0x0000000000048947 */ /* 0x000fea0003800000 */
[----:B------:R-:W-:Y:S01]  /*17a0*/  BPT.TRAP 0x1 ;  /* 0x000000040000795c */ /* 0x000fe20000300000 */
.L_x_20:
[----:B-1----:R-:W-:Y:S05]  /*17b0*/  @P1 BRA `(.L_x_21) ;  /* 0x0000000000081947 */ /* 0x002fea0003800000 */
[----:B------:R-:W1:Y:S02]  /*17c0*/  SYNCS.PHASECHK.TRANS64.TRYWAIT P1, [UR9], R3 ;  /* 0x00000003ff0075a7 */ /* 0x000e640008020149 */
[----:B-1----:R-:W-:Y:S05]  /*17d0*/  @!P1 BRA `(.L_x_22) ;  /* 0x000000a000609947 */ /* 0x002fea0003800000 */
.L_x_21:
[----:B------:R-:W-:Y:S01]  /*17e0*/  ULEA UR9, UR6, UR4, 0xb ;  /* 0x0000000406097291 */ /* 0x000fe2000f8e583f */
[----:B------:R-:W-:Y:S01]  /*17f0*/  WARPGROUP.ARRIVE ;  /* 0x00000000000079c5 */ /* 0x000fe20000000000 */
[----:B------:R-:W-:Y:S01]  /*1800*/  ULEA UR10, UR6, UR5, 0xc ;  /* 0x00000005060a7291 */ /* 0x000fe2000f8e603f */
[----:B------:R-:W-:Y:S01]  /*1810*/  UMOV UR13, 0x40000040 ;  /* 0x40000040000d7882 */ /* 0x000fe20000000000 */
[----:B------:R-:W-:-:S03]  /*1820*/  UMOV UR15, 0x40000040 ;  /* 0x40000040000f7882 */ /* 0x000fc60000000000 */
[----:B------:R-:W-:Y:S02]  /*1830*/  UMOV UR12, UR9 ;  /* 0x00000009000c7c82 */ /* 0x000fe40008000000 */
[----:B------:R-:W-:Y:S02]  /*1840*/  UMOV UR14, UR10 ;  /* 0x0000000a000e7c82 */ /* 0x000fe40008000000 */
[----:B------:R-:W-:Y:S01]  /*1850*/  HGMMA.64x256x16.F32 R24, gdesc[UR12], R24, gsb0 ;  /* 0x03e000000c1879f0 */ /* 0x000fe20008000818 */
        /* <DEDUP_REMOVED lines=58> */
[----:B------:R-:W-:Y:S01]  /*1c00*/  BPT.TRAP 0x1 ;  /* 0x000000040000795c */ /* 0x000fe20000300000 */
.L_x_23:
[----:B------:R-:W-:Y:S01]  /*1c10*/  ULEA UR8, UR7, UR8, 0x3 ;  /* 0x0000000807087291 */ /* 0x000fe2000f8e183f */
[----:B------:R-:W-:-:S03]  /*1c20*/  ISETP.GT.U32.AND P1, PT, R19, 0x1, PT ;  /* 0x000000011300780c */ /* 0x000fc60003f24070 */
[----:B------:R-:W-:-:S04]  /*1c30*/  UIADD3 UR8, UR8, 0x10, URZ ;  /* 0x0000001008087890 */ /* 0x000fc8000fffe03f */
[----:B------:R-:W-:-:S09]  /*1c40*/  UPRMT UR8, URZ, 0x654, UR8 ;  /* 0x000006543f087896 */ /* 0x000fd20008000008 */
[----:B------:R-:W-:Y:S01]  /*1c50*/  SYNCS.ARRIVE.TRANS64.RED.A1T0 RZ, [UR8], RZ ;  /* 0x000000ffffff79a7 */ /* 0x000fe20008100408 */
[----:B------:R-:W-:Y:S05]  /*1c60*/  @P1 BRA `(.L_x_24) ;  /* 0x0000000000041947 */ /* 0x000fea0003800000 */
[----:B------:R-:W-:Y:S01]  /*1c70*/  BPT.TRAP 0x1 ;  /* 0x000000040000795c */ /* 0x000fe20000300000 */
.L_x_24:
[----:B------:R-:W-:Y:S01]  /*1c80*/  UIADD3 UR6, UR6, 0x1, URZ ;  /* 0x0000000106067890 */ /* 0x000fe2000fffe03f */
[C---:B------:R-:W-:Y:S01]  /*1c90*/  ISETP.GT.AND P1, PT, R0.reuse, 0x1, PT ;  /* 0x000000010000780c */ /* 0x040fe20003f24270 */
[----:B------:R-:W-:Y:S01]  /*1ca0*/  UIADD3 UR7, UR7, 0x1, URZ ;  /* 0x0000000107077890 */ /* 0x000fe2000fffe03f */
[----:B------:R-:W-:Y:S01]  /*1cb0*/  VIADD R0, R0, 0xffffffff ;  /* 0xffffffff00007836 */ /* 0x000fe20000000000 */
[----:B------:R-:W-:Y:S02]  /*1cc0*/  UISETP.NE.AND UP0, UPT, UR6, 0x2, UPT ;  /* 0x000000020600788c */ /* 0x000fe4000bf05270 */
[----:B------:R-:W-:Y:S02]  /*1cd0*/  UISETP.NE.AND UP1, UPT, UR7, 0x2, UPT ;  /* 0x000000020700788c */ /* 0x000fe4000bf25270 */
[----:B------:R-:W-:Y:S02]  /*1ce0*/  USEL UR8, URZ, 0x1, UP0 ;  /* 0x000000013f087887 */ /* 0x000fe40008000000 */
[----:B------:R-:W-:-:S02]  /*1cf0*/  USEL UR6, UR6, URZ, UP0 ;  /* 0x0000003f06067287 */ /* 0x000fc40008000000 */
[----:B------:R-:W-:Y:S02]  /*1d00*/  USEL UR7, UR7, URZ, UP1 ;  /* 0x0000003f07077287 */ /* 0x000fe40008800000 */
[----:B------:R-:W-:Y:S01]  /*1d10*/  LOP3.LUT R5, R5, UR8, RZ, 0x3c, !PT ;  /* 0x0000000805057c12 */ /* 0x000fe2000f8e3cff */
[----:B------:R-:W-:Y:S09]  /*1d20*/  @P1 BRA `(.L_x_25) ;  /* 0xfffffff800781947 */ /* 0x000ff2000383ffff */
.L_x_18:
[----:B------:R-:W2:Y:S02]  /*1d30*/  LDC R0, c[0x0][0x28c] ;  /* 0x0000a300ff007b82 */ /* 0x000ea40000000800 */
[----:B--2---:R-:W-:-:S13]  /*1d40*/  ISETP.GE.AND P1, PT, R0, 0x1, PT ;  /* 0x000000010000780c */ /* 0x004fda0003f26270 */
[----:B------:R-:W-:Y:S05]  /*1d50*/  @!P1 BRA `(.L_x_26) ;  /* 0x0000000000409947 */ /* 0x000fea0003800000 */
[----:B------:R-:W-:Y:S05]  /*1d60*/  @!P0 BRA `(.L_x_27) ;  /* 0x0000000000048947 */ /* 0x000fea0003800000 */
[----:B------:R-:W-:Y:S01]  /*1d70*/  BPT.TRAP 0x1 ;  /* 0x000000040000795c */ /* 0x000fe20000300000 */
.L_x_27:
[----:B------:R-:W2:Y:S01]  /*1d80*/  S2UR UR6, SR_CgaCtaId ;  /* 0x00000000000679c3 */ /* 0x000ea20000008800 */
[----:B------:R-:W-:Y:S01]  /*1d90*/  UISETP.LT.AND UP0, UPT, UR40, 0x1, UPT ;  /* 0x000000012800788c */ /* 0x000fe2000bf01270 */
[----:B------:R-:W-:Y:S01]  /*1da0*/  ISETP.GT.U32.AND P0, PT, R19, 0x1, PT ;  /* 0x000000011300780c */ /* 0x000fe20003f04070 */
[----:B------:R-:W-:Y:S02]  /*1db0*/  UMOV UR5, 0x400 ;  /* 0x0000040000057882 */ /* 0x000fe40000000000 */
[----:B------:R-:W-:-:S04]  /*1dc0*/  USEL UR4, UR40, 0x1, UP0 ;  /* 0x0000000128047887 */ /* 0x000fc80008000000 */
[----:B------:R-:W-:-:S04]  /*1dd0*/  UIADD3 UR4, UR39, UR40, -UR4 ;  /* 0x0000002827047290 */ /* 0x000fc8000fffe804 */
[----:B------:R-:W-:-:S04]  /*1de0*/  USHF.L.U32 UR4, UR4, 0x3, URZ ;  /* 0x0000000304047899 */ /* 0x000fc8000800063f */
[----:B------:R-:W-:Y:S02]  /*1df0*/  ULOP3.LUT UR4, UR4, 0x8, URZ, 0xc0, !UPT ;  /* 0x0000000804047892 */ /* 0x000fe4000f8ec03f */
[----:B--2---:R-:W-:-:S04]  /*1e00*/  ULEA UR5, UR6, UR5, 0x18 ;  /* 0x0000000506057291 */ /* 0x004fc8000f8ec03f */
[----:B------:R-:W-:-:S04]  /*1e10*/  UIADD3 UR4, UR5, 0x10, UR4 ;  /* 0x0000001005047890 */ /* 0x000fc8000fffe004 */
[----:B------:R-:W-:-:S09]  /*1e20*/  UPRMT UR4, URZ, 0x654, UR4 ;  /* 0x000006543f047896 */ /* 0x000fd20008000004 */
[----:B------:R-:W-:Y:S01]  /*1e30*/  SYNCS.ARRIVE.TRANS64.RED.A1T0 RZ, [UR4], RZ ;  /* 0x000000ffffff79a7 */ /* 0x000fe20008100404 */
[----:B------:R-:W-:Y:S05]  /*1e40*/  @P0 BRA `(.L_x_26) ;  /* 0x0000000000040947 */ /* 0x000fea0003800000 */
[----:B------:R-:W-:Y:S01]  /*1e50*/  BPT.TRAP 0x1 ;  /* 0x000000040000795c */ /* 0x000fe20000300000 */
.L_x_26:
[----:B------:R-:W2:Y:S01]  /*1e60*/  LDC R7, c[0x0][0x288] ;  /* 0x0000a200ff077b82 */ /* 0x000ea20000000800 */
[----:B01----:R-:W-:Y:S01]  /*1e70*/  SHF.R.U32.HI R3, RZ, 0x2, R18 ;  /* 0x00000002ff037819 */ /* 0x003fe20000011612 */
[----:B------:R-:W-:Y:S01]  /*1e80*/  UIADD3 UR39, UR40, UR39, URZ ;  /* 0x0000002728277290 */ /* 0x000fe2000fffe03f */
[C---:B------:R-:W-:Y:S01]  /*1e90*/  LOP3.LUT R4, R18.reuse, 0x60, RZ, 0xc0, !PT ;  /* 0x0000006012047812 */ /* 0x040fe200078ec0ff */
[----:B------:R-:W-:Y:S01]  /*1ea0*/  ULDC UR8, c[0x0][0x284] ;  /* 0x0000a10000087ab9 */ /* 0x000fe20000000800 */
[----:B------:R-:W-:Y:S01]  /*1eb0*/  LOP3.LUT R3, R3, 0x7, RZ, 0xc0, !PT ;  /* 0x0000000703037812 */ /* 0x000fe200078ec0ff */
[----:B------:R-:W-:Y:S01]  /*1ec0*/  USHF.R.U32.HI UR4, URZ, 0x1, UR39 ;  /* 0x000000013f047899 */ /* 0x000fe20008011627 */
[----:B------:R-:W-:Y:S01]  /*1ed0*/  SHF.R.U32.HI R10, RZ, 0x1, R4 ;  /* 0x00000001ff0a7819 */ /* 0x000fe20000011604 */
[----:B------:R-:W-:Y:S01]  /*1ee0*/  IMAD.SHL.U32 R4, R18, 0x2, RZ ;  /* 0x0000000212047824 */ /* 0x000fe200078e00ff */
[----:B------:R-:W-:Y:S01]  /*1ef0*/  LOP3.LUT R0, R22, 0x1, RZ, 0xc0, !PT ;  /* 0x0000000116007812 */ /* 0x000fe200078ec0ff */
[----:B------:R-:W-:Y:S01]  /*1f00*/  ULOP3.LUT UR4, UR4, 0x1, URZ, 0xc0, !UPT ;  /* 0x0000000104047892 */ /* 0x000fe2000f8ec03f */
[----:B------:R-:W-:Y:S01]  /*1f10*/  IADD3 R5, RZ, -R10, -R3 ;  /* 0x8000000aff057210 */ /* 0x000fe20007ffe803 */
[----:B------:R-:W-:Y:S01]  /*1f20*/  UISETP.GT.U32.AND UP1, UPT, UR39, 0x1, UPT ;  /* 0x000000012700788c */ /* 0x000fe2000bf24070 */
[----:B------:R-:W-:Y:S01]  /*1f30*/  LOP3.LUT R9, R4, 0x6, RZ, 0xc0, !PT ;  /* 0x0000000604097812 */ /* 0x000fe200078ec0ff */
[C---:B------:R-:W-:Y:S01]  /*1f40*/  IMAD.SHL.U32 R6, R0.reuse, 0x40, RZ ;  /* 0x0000004000067824 */ /* 0x040fe200078e00ff */
[----:B------:R-:W-:Y:S01]  /*1f50*/  UISETP.NE.U32.AND UP0, UPT, UR4, 0x1, UPT ;  /* 0x000000010400788c */ /* 0x000fe2000bf05070 */
[----:B------:R-:W-:Y:S01]  /*1f60*/  IMAD R11, R0, -0x40, R5 ;  /* 0xffffffc0000b7824 */ /* 0x000fe200078e0205 */
[----:B------:R-:W-:Y:S01]  /*1f70*/  LOP3.LUT R0, R18, 0x3, RZ, 0xc0, !PT ;  /* 0x0000000312007812 */ /* 0x000fe200078ec0ff */
[----:B------:R-:W-:Y:S01]  /*1f80*/  ULDC.64 UR6, c[0x0][0x5d0] ;  /* 0x0001740000067ab9 */ /* 0x000fe20000000a00 */
[----:B------:R-:W-:Y:S01]  /*1f90*/  PRMT R8, R9, 0x6540, R152 ;  /* 0x0000654009087816 */ /* 0x000fe20000000098 */
[----:B------:R-:W-:Y:S01]  /*1fa0*/  IMAD.SHL.U32 R152, R152, 0x100, RZ ;  /* 0x0000010098987824 */ /* 0x000fe200078e00ff */
[----:B------:R-:W-:Y:S01]  /*1fb0*/  SHF.R.S32.HI R21, RZ, 0x1f, R23 ;  /* 0x0000001fff157819 */ /* 0x000fe20000011417 */
[----:B------:R-:W-:Y:S01]  /*1fc0*/  UISETP.LT.U32.AND UP1, UPT, UR40, 0x2, UP1 ;  /* 0x000000022800788c */ /* 0x000fe20008f21070 */
[----:B------:R-:W-:Y:S01]  /*1fd0*/  SHF.R.S32.HI R9, RZ, 0x1f, R8 ;  /* 0x0000001fff097819 */ /* 0x000fe20000011408 */
[----:B--2---:R-:W-:Y:S01]  /*1fe0*/  IMAD R13, R0, -0x2, R7 ;  /* 0xfffffffe000d7824 */ /* 0x004fe200078e0207 */
[----:B------:R-:W-:Y:S01]  /*1ff0*/  ISETP.GE.AND P0, PT, R152, R7, PT ;  /* 0x000000079800720c */ /* 0x000fe20003f06270 */
[----:B------:R-:W-:Y:S01]  /*2000*/  IMAD.SHL.U32 R0, R153, 0x80, RZ ;  /* 0x0000008099007824 */ /* 0x000fe200078e00ff */
[----:B------:R-:W-:Y:S01]  /*2010*/  UISETP.GT.U32.AND UP0, UPT, UR40, 0x1, !UP0 ;  /* 0x000000012800788c */ /* 0x000fe2000c704070 */
[----:B------:R-:W-:Y:S01]  /*2020*/  IMAD R4, R21, UR6, RZ ;  /* 0x0000000615047c24 */ /* 0x000fe2000f8e02ff */
[----:B------:R-:W-:Y:S01]  /*2030*/  LOP3.LUT R3, R6, 0x40, R3, 0xe2, !PT ;  /* 0x0000004006037812 */ /* 0x000fe200078ee203 */
[----:B------:R-:W-:Y:S01]  /*2040*/  USEL UR5, URZ, 0x1, !UP1 ;  /* 0x000000013f057887 */ /* 0x000fe2000c800000 */
[C---:B------:R-:W-:Y:S01]  /*2050*/  ISETP.GE.OR P0, PT, R0.reuse, UR8, P0 ;  /* 0x0000000800007c0c */ /* 0x040fe20008706670 */
[----:B------:R-:W-:Y:S01]  /*2060*/  USEL UR4, URZ, 0x1, !UP0 ;  /* 0x000000013f047887 */ /* 0x000fe2000c000000 */
[----:B------:R-:W-:Y:S01]  /*2070*/  IMAD.WIDE R6, R153, 0x80, RZ ;  /* 0x0000008099067825 */ /* 0x000fe200078e02ff */
[----:B------:R-:W-:Y:S01]  /*2080*/  ULOP3.LUT UR39, UR39, 0x1, URZ, 0xc0, !UPT ;  /* 0x0000000127277892 */ /* 0x000fe2000f8ec03f */
[----:B------:R-:W-:Y:S01]  /*2090*/  IADD3 R0, -R0, UR8, R11 ;  /* 0x0000000800007c10 */ /* 0x000fe2000fffe10b */
[----:B------:R-:W-:Y:S01]  /*20a0*/  ULOP3.LUT UR38, UR4, UR38, UR5, 0x96, !UPT ;  /* 0x0000002604267292 */ /* 0x000fe2000f8e9605 */
[C---:B------:R-:W-:Y:S01]  /*20b0*/  IMAD R15, R23.reuse, UR7, R4 ;  /* 0x00000007170f7c24 */ /* 0x040fe2000f8e0204 */
[----:B------:R-:W-:Y:S01]  /*20c0*/  LOP3.LUT R167, R6, R3, R10, 0xfe, !PT ;  /* 0x0000000306a77212 */ /* 0x000fe200078efe0a */
[----:B------:R-:W-:-:S04]  /*20d0*/  IMAD.WIDE.U32 R4, R23, UR6, R8 ;  /* 0x0000000617047c25 */ /* 0x000fc8000f8e0008 */
[----:B------:R-:W-:Y:S02]  /*20e0*/  IMAD.IADD R5, R5, 0x1, R15 ;  /* 0x0000000105057824 */ /* 0x000fe400078e020f */
[----:B------:R-:W-:Y:S02]  /*20f0*/  IMAD.IADD R3, R13, 0x1, -R152 ;  /* 0x000000010d037824 */ /* 0x000fe400078e0a98 */
[----:B------:R-:W-:Y:S01]  /*2100*/  IMAD.MOV.U32 R153, RZ, RZ, -0x1 ;  /* 0xffffffffff997424 */ /* 0x000fe200078e00ff */
[----:B------:R-:W-:Y:S06]  /*2110*/  @P0 BRA `(.L_x_28) ;  /* 0x0000007800dc0947 */ /* 0x000fec0003800000 */
[----:B------:R-:W0:Y:S01]  /*2120*/  LDC.64 R10, c[0x0][0x5c8] ;  /* 0x00017200ff0a7b82 */ /* 0x000e220000000a00 */
[----:B-----5:R-:W-:Y:S01]  /*2130*/  FSETP.NEU.AND P0, PT, R155, RZ, PT ;  /* 0x000000ff9b00720b */ /* 0x020fe20003f0d000 */
[----:B------:R-:W-:Y:S01]  /*2140*/  BSSY B0, `(.L_x_28) ;  /* 0x00007b4000007945 */ /* 0x000fe20003800000 */
[----:B------:R-:W-:-:S04]  /*2150*/  ISETP.GT.AND P2, PT, R3, RZ, PT ;  /* 0x000000ff0300720c */ /* 0x000fc80003f44270 */
[----:B------:R-:W-:Y:S01]  /*2160*/  ISETP.GT.AND P1, PT, R0, RZ, P2 ;  /* 0x000000ff0000720c */ /* 0x000fe20001724270 */
[-C--:B0-----:R-:W-:Y:S02]  /*2170*/  IMAD R12, R7, R10.reuse, RZ ;  /* 0x0000000a070c7224 */ /* 0x081fe400078e02ff */
[----:B------:R-:W-:-:S04]  /*2180*/  IMAD.WIDE.U32 R160, R167, R10, R4 ;  /* 0x0000000aa7a07225 */ /* 0x000fc800078e0004 */
[----:B------:R-:W-:-:S04]  /*2190*/  IMAD R5, R167, R11, R12 ;  /* 0x0000000ba7057224 */ /* 0x000fc800078e020c */
[----:B------:R-:W-:Y:S01]  /*21a0*/  IMAD.IADD R169, R161, 0x1, R5 ;  /* 0x00000001a1a97824 */ /* 0x000fe200078e0205 */
[----:B------:R-:W-:Y:S06]  /*21b0*/  @!P0 BRA `(.L_x_29) ;  /* 0x0000005400988947 */ /* 0x000fec0003800000 */
[----:B------:R-:W0:Y:S01]  /*21c0*/  LDC.64 R14, c[0x0][0x5b8] ;  /* 0x00016e00ff0e7b82 */ /* 0x000e220000000a00 */
[----:B------:R-:W-:-:S07]  /*21d0*/  ULDC.64 UR4, c[0x0][0x5c0] ;  /* 0x0001700000047ab9 */ /* 0x000fce0000000a00 */
[----:B------:R-:W1:Y:S08]  /*21e0*/  LDC.64 R164, c[0x0][0x5b0] ;  /* 0x00016c00ffa47b82 */ /* 0x000e700000000a00 */
[----:B------:R-:W2:Y:S01]  /*21f0*/  LDC.64 R12, c[0x0][0x5a8] ;  /* 0x00016a00ff0c7b82 */ /* 0x000ea20000000a00 */
[-C--:B0-----:R-:W-:Y:S02]  /*2200*/  IMAD R4, R21, R14.reuse, RZ ;  /* 0x0000000e15047224 */ /* 0x081fe400078e02ff */
[----:B------:R-:W-:-:S04]  /*2210*/  IMAD.WIDE.U32 R162, R23, R14, R8 ;  /* 0x0000000e17a27225 */ /* 0x000fc800078e0008 */
[----:B------:R-:W-:Y:S02]  /*2220*/  IMAD R159, R23, R15, R4 ;  /* 0x0000000f179f7224 */ /* 0x000fe400078e0204 */
[-C--:B-1----:R-:W-:Y:S02]  /*2230*/  IMAD R6, R7, R164.reuse, RZ ;  /* 0x000000a407067224 */ /* 0x082fe400078e02ff */
[----:B------:R-:W-:Y:S02]  /*2240*/  IMAD.IADD R21, R163, 0x1, R159 ;  /* 0x00000001a3157824 */ /* 0x000fe400078e029f */
[----:B------:R-:W-:Y:S02]  /*2250*/  IMAD.MOV.U32 R20, RZ, RZ, R162 ;  /* 0x000000ffff147224 */ /* 0x000fe400078e00a2 */
[C---:B------:R-:W-:Y:S02]  /*2260*/  IMAD R161, R167.reuse, R165, R6 ;  /* 0x000000a5a7a17224 */ /* 0x040fe400078e0206 */
[----:B------:R-:W-:-:S04]  /*2270*/  IMAD.WIDE.U32 R4, R167, R164, R20 ;  /* 0x000000a4a7047225 */ /* 0x000fc800078e0014 */
[----:B------:R-:W-:Y:S01]  /*2280*/  IMAD.IADD R5, R5, 0x1, R161 ;  /* 0x0000000105057824 */ /* 0x000fe200078e02a1 */
[----:B--2---:R-:W-:-:S04]  /*2290*/  LEA R6, P0, R4, R12, 0x1 ;  /* 0x0000000c04067211 */ /* 0x004fc800078008ff */
[----:B------:R-:W-:-:S05]  /*22a0*/  LEA.HI.X R7, R4, R13, R5, 0x1, P0 ;  /* 0x0000000d04077211 */ /* 0x000fca00000f0c05 */
[----:B------:R0:W2:Y:S01]  /*22b0*/  @P1 LDG.E.LTC128B.U16 R15, desc[UR36][R6.64] ;  /* 0x00000024060f1981 */ /* 0x0000a2000c1e1520 */
[----:B------:R-:W-:Y:S01]  /*22c0*/  IMAD.WIDE.U32 R156, R167, R164, R8 ;  /* 0x000000a4a79c7225 */ /* 0x000fe200078e0008 */
[----:B------:R-:W-:Y:S03]  /*22d0*/  BSSY B1, `(.L_x_30) ;  /* 0x0000013000017945 */ /* 0x000fe60003800000 */
[----:B------:R-:W-:Y:S02]  /*22e0*/  IMAD.IADD R157, R161, 0x1, R157 ;  /* 0x00000001a19d7824 */ /* 0x000fe400078e029d */
[----:B------:R-:W-:-:S04]  /*22f0*/  IMAD.WIDE.U32 R156, R23, R14, R156 ;  /* 0x0000000e179c7225 */ /* 0x000fc800078e009c */
[----:B0-----:R-:W-:Y:S01]  /*2300*/  IMAD.IADD R7, R159, 0x1, R157 ;  /* 0x000000019f077824 */ /* 0x001fe200078e029d */
[----:B------:R-:W-:Y:S02]  /*2310*/  LEA R6, P4, R156, R12, 0x1 ;  /* 0x0000000c9c067211 */ /* 0x000fe400078808ff */
[----:B------:R-:W-:Y:S02]  /*2320*/  SHF.L.U64.HI R157, R164, 0x3, R165 ;  /* 0x00000003a49d7819 */ /* 0x000fe400000102a5 */
[----:B------:R-:W-:Y:S01]  /*2330*/  LEA.HI.X R7, R156, R13, R7, 0x1, P4 ;  /* 0x0000000d9c077211 */ /* 0x000fe200020f0c07 */
[----:B------:R-:W-:Y:S02]  /*2340*/  IMAD.SHL.U32 R156, R164, 0x8, RZ ;  /* 0x00000008a49c7824 */ /* 0x000fe400078e00ff */
[----:B--2---:R-:W-:-:S05]  /*2350*/  HADD2.F32 R4, -RZ, R15.H0_H0 ;  /* 0x2000000fff047230 */ /* 0x004fca0000004100 */
[----:B------:R-:W-:Y:S01]  /*2360*/  FMUL R5, R4, R155 ;  /* 0x0000009b04057220 */ /* 0x000fe20000400000 */
[----:B------:R-:W-:-:S03]  /*2370*/  LEA R4, P0, R160, UR4, 0x1 ;  /* 0x00000004a0047c11 */ /* 0x000fc6000f8008ff */
[----:B------:R-:W-:Y:S01]  /*2380*/  FFMA R24, R24, R154, R5 ;  /* 0x0000009a18187223 */ /* 0x000fe20000000005 */
[----:B------:R-:W-:Y:S02]  /*2390*/  LEA.HI.X R5, R160, UR5, R169, 0x1, P0 ;  /* 0x00000005a0057c11 */ /* 0x000fe400080f0ca9 */
[----:B------:R-:W-:Y:S02]  /*23a0*/  ISETP.GT.AND P0, PT, R3, 0x1, PT ;  /* 0x000000010300780c */ /* 0x000fe40003f04270 */
[----:B------:R-:W-:Y:S02]  /*23b0*/  F2FP.F16.F32.PACK_AB R24, RZ, R24 ;  /* 0x00000018ff18723e */ /* 0x000fe400000000ff */
[----:B------:R-:W-:-:S03]  /*23c0*/  ISETP.GT.AND P3, PT, R0, RZ, P0 ;  /* 0x000000ff0000720c */ /* 0x000fc60000764270 */
[----:B------:R0:W-:Y:S10]  /*23d0*/  @P1 STG.E.U16 desc[UR36][R4.64], R24 ;  /* 0x0000001804001986 */ /* 0x0001f4000c101524 */
[----:B------:R-:W-:Y:S05]  /*23e0*/  @!P3 BRA `(.L_x_31) ;  /* 0x000000000004b947 */ /* 0x000fea0003800000 */
[----:B------:R1:W5:Y:S02]  /*23f0*/  LDG.E.LTC128B.U16 R15, desc[UR36][R6.64+0x2] ;  /* 0x00000224060f7981 */ /* 0x000364000c1e1520 */
.L_x_31:
[----:B------:R-:W-:Y:S05]  /*2400*/  BSYNC B1 ;  /* 0x0000000000017941 */ /* 0x000fea0003800000 */
.L_x_30:
[----:B-----5:R-:W-:Y:S01]  /*2410*/  HADD2.F32 R20, -RZ, R15.H0_H0 ;  /* 0x2000000fff147230 */ /* 0x020fe20000004100 */
[----:B------:R-:W-:Y:S01]  /*2420*/  ISETP.GT.AND P2, PT, R0, 0x8, P2 ;  /* 0x000000080000780c */ /* 0x000fe20001744270 */
[----:B------:R-:W-:Y:S01]  /*2430*/  IMAD.WIDE.U32 R156, R167, R164, R156 ;  /* 0x000000a4a79c7225 */ /* 0x000fe200078e009c */
[----:B------:R-:W-:-:S03]  /*2440*/  PRMT R152, R15, 0x7610, R152 ;  /* 0x000076100f987816 */ /* 0x000fc60000000098 */
[----:B------:R-:W-:Y:S01]  /*2450*/  FMUL R20, R20, R155 ;  /* 0x0000009b14147220 */ /* 0x000fe20000400000 */
[----:B------:R-:W-:Y:S01]  /*2460*/  IMAD.IADD R161, R161, 0x1, R157 ;  /* 0x00000001a1a17824 */ /* 0x000fe200078e029d */
[----:B------:R-:W-:Y:S02]  /*2470*/  IADD3 R162, P1, R162, R156, RZ ;  /* 0x0000009ca2a27210 */ /* 0x000fe40007f3e0ff */
[----:B------:R-:W-:-:S03]  /*2480*/  FFMA R25, R25, R154, R20 ;  /* 0x0000009a19197223 */ /* 0x000fc60000000014 */
[----:B------:R-:W-:Y:S01]  /*2490*/  IMAD.X R21, R161, 0x1, R21, P1 ;  /* 0x00000001a1157824 */ /* 0x000fe200008e0615 */
[C---:B------:R-:W-:Y:S02]  /*24a0*/  LEA R20, P1, R162.reuse, R12, 0x1 ;  /* 0x0000000ca2147211 */ /* 0x040fe400078208ff */
[----:B------:R-:W-:Y:S02]  /*24b0*/  F2FP.F16.F32.PACK_AB R25, RZ, R25 ;  /* 0x00000019ff19723e */ /* 0x000fe400000000ff */
[----:B------:R-:W-:Y:S02]  /*24c0*/  LEA.HI.X R21, R162, R13, R21, 0x1, P1 ;  /* 0x0000000da2157211 */ /* 0x000fe400008f0c15 */
[----:B------:R-:W-:-:S05]  /*24d0*/  PRMT R157, R25, 0x7610, R157 ;  /* 0x00007610199d7816 */ /* 0x000fca000000009d */
[----:B------:R2:W-:Y:S04]  /*24e0*/  @P3 STG.E.U16 desc[UR36][R4.64+0x2], R157 ;  /* 0x0000029d04003986 */ /* 0x0005e8000c101524 */
[----:B------:R-:W0:Y:S01]  /*24f0*/  @P2 LDG.E.LTC128B.U16 R152, desc[UR36][R20.64] ;  /* 0x0000002414982981 */ /* 0x000e22000c1e1520 */
[----:B------:R-:W-:Y:S01]  /*2500*/  IADD3 R8, P1, R8, R156, RZ ;  /* 0x0000009c08087210 */ /* 0x000fe20007f3e0ff */
[----:B------:R-:W-:Y:S01]  /*2510*/  BSSY B1, `(.L_x_32) ;  /* 0x0000011000017945 */ /* 0x000fe20003800000 */
[----:B------:R-:W-:Y:S02]  /*2520*/  SHF.L.U64.HI R11, R10, 0x4, R11 ;  /* 0x000000040a0b7819 */ /* 0x000fe4000001020b */
[----:B------:R-:W-:Y:S01]  /*2530*/  ISETP.GT.AND P0, PT, R0, 0x8, P0 ;  /* 0x000000080000780c */ /* 0x000fe20000704270 */
[----:B------:R-:W-:Y:S01]  /*2540*/  IMAD.X R9, R9, 0x1, R161, P1 ;  /* 0x0000000109097824 */ /* 0x000fe200008e06a1 */
[----:B------:R-:W-:Y:S01]  /*2550*/  LEA R10, P1, R10, R4, 0x4 ;  /* 0x000000040a0a7211 */ /* 0x000fe200078220ff */
[----:B------:R-:W-:-:S04]  /*2560*/  IMAD.WIDE.U32 R14, R23, R14, R8 ;  /* 0x0000000e170e7225 */ /* 0x000fc800078e0008 */
[----:B------:R-:W-:Y:S01]  /*2570*/  IMAD.X R11, R11, 0x1, R5, P1 ;  /* 0x000000010b0b7824 */ /* 0x000fe200008e0605 */
[----:B------:R-:W-:Y:S01]  /*2580*/  LEA R8, P3, R14, R12, 0x1 ;  /* 0x0000000c0e087211 */ /* 0x000fe200078608ff */
[----:B------:R-:W-:-:S05]  /*2590*/  IMAD.IADD R9, R159, 0x1, R15 ;  /* 0x000000019f097824 */ /* 0x000fca00078e020f */
[----:B------:R-:W-:Y:S01]  /*25a0*/  LEA.HI.X R9, R14, R13, R9, 0x1, P3 ;  /* 0x0000000d0e097211 */ /* 0x000fe200018f0c09 */
[----:B0-----:R-:W-:-:S05]  /*25b0*/  HADD2.F32 R24, -RZ, R152.H0_H0 ;  /* 0x20000098ff187230 */ /* 0x001fca0000004100 */
[----:B------:R-:W-:-:S04]  /*25c0*/  FMUL R25, R24, R155 ;  /* 0x0000009b18197220 */ /* 0x000fc80000400000 */
[----:B------:R-:W-:-:S05]  /*25d0*/  FFMA R25, R26, R154, R25 ;  /* 0x0000009a1a197223 */ /* 0x000fca0000000019 */
[----:B------:R-:W-:-:S05]  /*25e0*/  F2FP.F16.F32.PACK_AB R25, RZ, R25 ;  /* 0x00000019ff19723e */ /* 0x000fca00000000ff */
[----:B------:R2:W-:Y:S01]  /*25f0*/  @P2 STG.E.U16 desc[UR36][R10.64], R25 ;  /* 0x000000190a002986 */ /* 0x0005e2000c101524 */
[----:B------:R-:W-:Y:S05]  /*2600*/  @!P0 BRA `(.L_x_33) ;  /* 0x0000000000048947 */ /* 0x000fea0003800000 */
[----:B------:R0:W5:Y:S02]  /*2610*/  LDG.E.LTC128B.U16 R152, desc[UR36][R8.64+0x2] ;  /* 0x0000022408987981 */ /* 0x000164000c1e1520 */
.L_x_33:
[----:B------:R-:W-:Y:S05]  /*2620*/  BSYNC B1 ;  /* 0x0000000000017941 */ /* 0x000fea0003800000 */
.L_x_32:
[----:B-----5:R-:W-:Y:S01]  /*2630*/  HADD2.F32 R12, -RZ, R152.H0_H0 ;  /* 0x20000098ff0c7230 */ /* 0x020fe20000004100 */
[----:B------:R-:W-:Y:S01]  /*2640*/  ISETP.GT.AND P1, PT, R3, 0x8, PT ;  /* 0x000000080300780c */ /* 0x000fe20003f24270 */
[----:B------:R-:W-:Y:S03]  /*2650*/  BSSY B1, `(.L_x_34) ;  /* 0x0000008000017945 */ /* 0x000fe60003800000 */
[----:B------:R-:W-:Y:S01]  /*2660*/  FMUL R12, R12, R155 ;  /* 0x0000009b0c0c7220 */ /* 0x000fe20000400000 */
[----:B------:R-:W-:-:S03]  /*2670*/  ISETP.GT.AND P2, PT, R0, RZ, P1 ;  /* 0x000000ff0000720c */ /* 0x000fc60000f44270 */
[----:B------:R-:W-:-:S05]  /*2680*/  FFMA R12, R27, R154, R12 ;  /* 0x0000009a1b0c7223 */ /* 0x000fca000000000c */
[----:B------:R-:W-:-:S05]  /*2690*/  F2FP.F16.F32.PACK_AB R12, RZ, R12 ;  /* 0x0000000cff0c723e */ /* 0x000fca00000000ff */
[----:B------:R3:W-:Y:S01]  /*26a0*/  @P0 STG.E.U16 desc[UR36][R10.64+0x2], R12 ;  /* 0x0000020c0a000986 */ /* 0x0007e2000c101524 */
[----:B------:R-:W-:Y:S05]  /*26b0*/  @!P2 BRA `(.L_x_35) ;  /* 0x000000000004a947 */ /* 0x000fea0003800000 */
[----:B------:R4:W5:Y:S02]  /*26c0*/  LDG.E.LTC128B.U16 R152, desc[UR36][R6.64+0x10] ;  /* 0x0000102406987981 */ /* 0x000964000c1e1520 */
.L_x_35:
[----:B------:R-:W-:Y:S05]  /*26d0*/  BSYNC B1 ;  /* 0x0000000000017941 */ /* 0x000fea0003800000 */
.L_x_34:
[----:B---3-5:R-:W-:Y:S01]  /*26e0*/  HADD2.F32 R12, -RZ, R152.H0_H0 ;  /* 0x20000098ff0c7230 */ /* 0x028fe20000004100 */
        /* <DEDUP_REMOVED lines=9> */
.L_x_37:
[----:B------:R-:W-:Y:S05]  /*2780*/  BSYNC B1 ;  /* 0x0000000000017941 */ /* 0x000fea0003800000 */
.L_x_36:
[----:B-----5:R-:W-:Y:S01]  /*2790*/  HADD2.F32 R12, -RZ, R152.H0_H0 ;  /* 0x20000098ff0c7230 */ /* 0x020fe20000004100 */
[----:B------:R-:W-:Y:S01]  /*27a0*/  ISETP.GT.AND P1, PT, R0, 0x8, P1 ;  /* 0x000000080000780c */ /* 0x000fe20000f24270 */
[----:B------:R-:W-:Y:S03]  /*27b0*/  BSSY B1, `(.L_x_38) ;  /* 0x0000007000017945 */ /* 0x000fe60003800000 */
[----:B------:R-:W-:-:S04]  /*27c0*/  FMUL R12, R12, R155 ;  /* 0x0000009b0c0c7220 */ /* 0x000fc80000400000 */
[----:B------:R-:W-:-:S05]  /*27d0*/  FFMA R12, R29, R154, R12 ;  /* 0x0000009a1d0c7223 */ /* 0x000fca000000000c */
[----:B------:R-:W-:-:S05]  /*27e0*/  F2FP.F16.F32.PACK_AB R12, RZ, R12 ;  /* 0x0000000cff0c723e */ /* 0x000fca00000000ff */
[----:B------:R0:W-:Y:S01]  /*27f0*/  @P3 STG.E.U16 desc[UR36][R4.64+0x12], R12 ;  /* 0x0000120c04003986 */ /* 0x0001e2000c101524 */
[----:B------:R-:W-:Y:S05]  /*2800*/  @!P1 BRA `(.L_x_39) ;  /* 0x0000000000049947 */ /* 0x000fea0003800000 */
[----:B------:R0:W5:Y:S02]  /*2810*/  LDG.E.LTC128B.U16 R152, desc[UR36][R8.64+0x10] ;  /* 0x0000102408987981 */ /* 0x000164000c1e1520 */
.L_x_39:
[----:B------:R-:W-:Y:S05]  /*2820*/  BSYNC B1 ;  /* 0x0000000000017941 */ /* 0x000fea0003800000 */
.L_x_38:
[----:B0----5:R-:W-:Y:S01]  /*2830*/  HADD2.F32 R12, -RZ, R152.H0_H0 ;  /* 0x20000098ff0c7230 */ /* 0x021fe20000004100 */
[----:B------:R-:W-:Y:S01]  /*2840*/  ISETP.GT.AND P0, PT, R0, 0x8, P0 ;  /* 0x000000080000780c */ /* 0x000fe20000704270 */
[----:B------:R-:W-:Y:S03]  /*2850*/  BSSY B1, `(.L_x_40) ;  /* 0x0000007000017945 */ /* 0x000fe60003800000 */
[----:B---3--:R-:W-:-:S04]  /*2860*/  FMUL R13, R12, R155 ;  /* 0x0000009b0c0d7220 */ /* 0x008fc80000400000 */
[----:B------:R-:W-:-:S05]  /*2870*/  FFMA R13, R30, R154, R13 ;  /* 0x0000009a1e0d7223 */ /* 0x000fca000000000d */
[----:B------:R-:W-:-:S05]  /*2880*/  F2FP.F16.F32.PACK_AB R13, RZ, R13 ;  /* 0x0000000dff0d723e */ /* 0x000fca00000000ff */
[----:B------:R0:W-:Y:S01]  /*2890*/  @P1 STG.E.U16 desc[UR36][R10.64+0x10], R13 ;  /* 0x0000100d0a001986 */ /* 0x0001e2000c101524 */
[----:B------:R-:W-:Y:S05]  /*28a0*/  @!P0 BRA `(.L_x_41) ;  /* 0x0000000000048947 */ /* 0x000fea0003800000 */
[----:B------:R3:W5:Y:S02]  /*28b0*/  LDG.E.LTC128B.U16 R152, desc[UR36][R8.64+0x12] ;  /* 0x0000122408987981 */ /* 0x000764000c1e1520 */
.L_x_41:
[----:B------:R-:W-:Y:S05]  /*28c0*/  BSYNC B1 ;  /* 0x0000000000017941 */ /* 0x000fea0003800000 */
.L_x_40:
        /* <DEDUP_REMOVED lines=10> */
.L_x_43:
[----:B------:R-:W-:Y:S05]  /*2970*/  BSYNC B1 ;  /* 0x0000000000017941 */ /* 0x000fea0003800000 */
.L_x_42:
[----:B0----5:R-:W-:Y:S01]  /*2980*/  HADD2.F32 R12, -RZ, R152.H0_H0 ;  /* 0x20000098ff0c7230 */ /* 0x021fe20000004100 */
        /* <DEDUP_REMOVED lines=9> */
.L_x_45:
[----:B------:R-:W-:Y:S05]  /*2a20*/  BSYNC B1 ;  /* 0x0000000000017941 */ /* 0x000fea0003800000 */
.L_x_44:
        /* <DEDUP_REMOVED lines=9> */
.L_x_47:
[----:B------:R-:W-:Y:S05]  /*2ac0*/  BSYNC B1 ;  /* 0x0000000000017941 */ /* 0x000fea0003800000 */
.L_x_46:
[----:B0----5:R-:W-:Y:S01]  /*2ad0*/  HADD2.F32 R12, -RZ, R152.H0_H0 ;  /* 0x20000098ff0c7230 */ /* 0x021fe20000004100 */
        /* <DEDUP_REMOVED lines=8> */
.L_x_49:
[----:B------:R-:W-:Y:S05]  /*2b60*/  BSYNC B1 ;  /* 0x0000000000017941 */ /* 0x000fea0003800000 */
.L_x_48:
        /* <DEDUP_REMOVED lines=10> */
.L_x_51:
[----:B------:R-:W-:Y:S05]  /*2c10*/  BSYNC B1 ;  /* 0x0000000000017941 */ /* 0x000fea0003800000 */
.L_x_50:
        /* <DEDUP_REMOVED lines=10> */
.L_x_53:
[----:B------:R-:W-:Y:S05]  /*2cc0*/  BSYNC B1 ;  /* 0x0000000000017941 */ /* 0x000fea0003800000 */
.L_x_52:
        /* <DEDUP_REMOVED lines=9> */
.L_x_55:
[----:B------:R-:W-:Y:S05]  /*2d60*/  BSYNC B1 ;  /* 0x0000000000017941 */ /* 0x000fea0003800000 */
.L_x_54:
        /* <DEDUP_REMOVED lines=9> */
.L_x_57:
[----:B------:R-:W-:Y:S05]  /*2e00*/  BSYNC B1 ;  /* 0x0000000000017941 */ /* 0x000fea0003800000 */
.L_x_56:
        /* <DEDUP_REMOVED lines=10> */
.L_x_59:
[----:B------:R-:W-:Y:S05]  /*2eb0*/  BSYNC B1 ;  /* 0x0000000000017941 */ /* 0x000fea0003800000 */
.L_x_58:
        /* <DEDUP_REMOVED lines=10> */
.L_x_61:
[----:B------:R-:W-:Y:S05]  /*2f60*/  BSYNC B1 ;  /* 0x0000000000017941 */ /* 0x000fea0003800000 */
.L_x_60:
        /* <DEDUP_REMOVED lines=9> */
.L_x_63:
[----:B------:R-:W-:Y:S05]  /*3000*/  BSYNC B1 ;  /* 0x0000000000017941 */ /* 0x000fea0003800000 */
.L_x_62:
        /* <DEDUP_REMOVED lines=9> */
.L_x_65:
[----:B------:R-:W-:Y:S05]  /*30a0*/  BSYNC B1 ;  /* 0x0000000000017941 */ /* 0x000fea0003800000 */
.L_x_64:
        /* <DEDUP_REMOVED lines=10> */
.L_x_67:
[----:B------:R-:W-:Y:S05]  /*3150*/  BSYNC B1 ;  /* 0x0000000000017941 */ /* 0x000fea0003800000 */
.L_x_66:
        /* <DEDUP_REMOVED lines=10> */
.L_x_69:
[----:B------:R-:W-:Y:S05]  /*3200*/  BSYNC B1 ;  /* 0x0000000000017941 */ /* 0x000fea0003800000 */
.L_x_68:
        /* <DEDUP_REMOVED lines=9> */
.L_x_71:
[----:B------:R-:W-:Y:S05]  /*32a0*/  BSYNC B1 ;  /* 0x0000000000017941 */ /* 0x000fea0003800000 */
.L_x_70:
        /* <DEDUP_REMOVED lines=9> */
.L_x_73:
[----:B------:R-:W-:Y:S05]  /*3340*/  BSYNC B1 ;  /* 0x0000000000017941 */ /* 0x000fea0003800000 */
.L_x_72:
        /* <DEDUP_REMOVED lines=10> */
.L_x_75:
[----:B------:R-:W-:Y:S05]  /*33f0*/  BSYNC B1 ;  /* 0x0000000000017941 */ /* 0x000fea0003800000 */
.L_x_74:
        /* <DEDUP_REMOVED lines=10> */
.L_x_77:
[----:B------:R-:W-:Y:S05]  /*34a0*/  BSYNC B1 ;  /* 0x0000000000017941 */ /* 0x000fea0003800000 */
.L_x_76:
        /* <DEDUP_REMOVED lines=9> */
.L_x_79:
[----:B------:R-:W-:Y:S05]  /*3540*/  BSYNC B1 ;  /* 0x0000000000017941 */ /* 0x000fea0003800000 */
.L_x_78:
        /* <DEDUP_REMOVED lines=9> */
.L_x_81:
[----:B------:R-:W-:Y:S05]  /*35e0*/  BSYNC B1 ;  /* 0x0000000000017941 */ /* 0x000fea0003800000 */
.L_x_80:
        /* <DEDUP_REMOVED lines=10> */
.L_x_83:
[----:B------:R-:W-:Y:S05]  /*3690*/  BSYNC B1 ;  /* 0x0000000000017941 */ /* 0x000fea0003800000 */
.L_x_82:
        /* <DEDUP_REMOVED lines=10> */
.L_x_85:
[----:B------:R-:W-:Y:S05]  /*3740*/  BSYNC B1 ;  /* 0x0000000000017941 */ /* 0x000fea0003800000 */
.L_x_84:
        /* <DEDUP_REMOVED lines=9> */
.L_x_87:
[----:B------:R-:W-:Y:S05]  /*37e0*/  BSYNC B1 ;  /* 0x0000000000017941 */ /* 0x000fea0003800000 */
.L_x_86:
        /* <DEDUP_REMOVED lines=9> */
.L_x_89:
[----:B------:R-:W-:Y:S05]  /*3880*/  BSYNC B1 ;  /* 0x0000000000017941 */ /* 0x000fea0003800000 */
.L_x_88:
        /* <DEDUP_REMOVED lines=10> */
.L_x_91:
[----:B------:R-:W-:Y:S05]  /*3930*/  BSYNC B1 ;  /* 0x0000000000017941 */ /* 0x000fea0003800000 */
.L_x_90:
        /* <DEDUP_REMOVED lines=10> */
.L_x_93:
[----:B------:R-:W-:Y:S05]  /*39e0*/  BSYNC B1 ;  /* 0x0000000000017941 */ /* 0x000fea0003800000 */
.L_x_92:
        /* <DEDUP_REMOVED lines=9> */
.L_x_95:
[----:B------:R-:W-:Y:S05]  /*3a80*/  BSYNC B1 ;  /* 0x0000000000017941 */ /* 0x000fea0003800000 */
.L_x_94:
        /* <DEDUP_REMOVED lines=9> */
.L_x_97:
[----:B------:R-:W-:Y:S05]  /*3b20*/  BSYNC B1 ;  /* 0x0000000000017941 */ /* 0x000fea0003800000 */
.L_x_96:
        /* <DEDUP_REMOVED lines=10> */
.L_x_99:
[----:B------:R-:W-:Y:S05]  /*3bd0*/  BSYNC B1 ;  /* 0x0000000000017941 */ /* 0x000fea0003800000 */
.L_x_98:
        /* <DEDUP_REMOVED lines=10> */
.L_x_101:
[----:B------:R-:W-:Y:S05]  /*3c80*/  BSYNC B1 ;  /* 0x0000000000017941 */ /* 0x000fea0003800000 */
.L_x_100:
        /* <DEDUP_REMOVED lines=9> */
.L_x_103:
[----:B------:R-:W-:Y:S05]  /*3d20*/  BSYNC B1 ;  /* 0x0000000000017941 */ /* 0x000fea0003800000 */
.L_x_102:
        /* <DEDUP_REMOVED lines=9> */
.L_x_105:
[----:B------:R-:W-:Y:S05]  /*3dc0*/  BSYNC B1 ;  /* 0x0000000000017941 */ /* 0x000fea0003800000 */
.L_x_104:
        /* <DEDUP_REMOVED lines=10> */
.L_x_107:
[----:B------:R-:W-:Y:S05]  /*3e70*/  BSYNC B1 ;  /* 0x0000000000017941 */ /* 0x000fea0003800000 */
.L_x_106:
        /* <DEDUP_REMOVED lines=10> */
.L_x_109:
[----:B------:R-:W-:Y:S05]  /*3f20*/  BSYNC B1 ;  /* 0x0000000000017941 */ /* 0x000fea0003800000 */
.L_x_108:
        /* <DEDUP_REMOVED lines=9> */
.L_x_111:
[----:B------:R-:W-:Y:S05]  /*3fc0*/  BSYNC B1 ;  /* 0x0000000000017941 */ /* 0x000fea0003800000 */
.L_x_110:
        /* <DEDUP_REMOVED lines=9> */
.L_x_113:
[----:B------:R-:W-:Y:S05]  /*4060*/  BSYNC B1 ;  /* 0x0000000000017941 */ /* 0x000fea0003800000 */
.L_x_112:
        /* <DEDUP_REMOVED lines=10> */
.L_x_115:
[----:B------:R-:W-:Y:S05]  /*4110*/  BSYNC B1 ;  /* 0x0000000000017941 */ /* 0x000fea0003800000 */
.L_x_114:
        /* <DEDUP_REMOVED lines=10> */
.L_x_117:
[----:B------:R-:W-:Y:S05]  /*41c0*/  BSYNC B1 ;  /* 0x0000000000017941 */ /* 0x000fea0003800000 */
.L_x_116:
        /* <DEDUP_REMOVED lines=9> */
.L_x_119:
[----:B------:R-:W-:Y:S05]  /*4260*/  BSYNC B1 ;  /* 0x0000000000017941 */ /* 0x000fea0003800000 */
.L_x_118:
        /* <DEDUP_REMOVED lines=9> */
.L_x_121:
[----:B------:R-:W-:Y:S05]  /*4300*/  BSYNC B1 ;  /* 0x0000000000017941 */ /* 0x000fea0003800000 */
.L_x_120:
        /* <DEDUP_REMOVED lines=10> */
.L_x_123:
[----:B------:R-:W-:Y:S05]  /*43b0*/  BSYNC B1 ;  /* 0x0000000000017941 */ /* 0x000fea0003800000 */
.L_x_122:
        /* <DEDUP_REMOVED lines=10> */
.L_x_125:
[----:B------:R-:W-:Y:S05]  /*4460*/  BSYNC B1 ;  /* 0x0000000000017941 */ /* 0x000fea0003800000 */
.L_x_124:
        /* <DEDUP_REMOVED lines=9> */
.L_x_127:
[----:B------:R-:W-:Y:S05]  /*4500*/  BSYNC B1 ;  /* 0x0000000000017941 */ /* 0x000fea0003800000 */
.L_x_126:
        /* <DEDUP_REMOVED lines=9> */
.L_x_129:
[----:B------:R-:W-:Y:S05]  /*45a0*/  BSYNC B1 ;  /* 0x0000000000017941 */ /* 0x000fea0003800000 */
.L_x_128:
        /* <DEDUP_REMOVED lines=10> */
.L_x_131:
[----:B------:R-:W-:Y:S05]  /*4650*/  BSYNC B1 ;  /* 0x0000000000017941 */ /* 0x000fea0003800000 */
.L_x_130:
        /* <DEDUP_REMOVED lines=10> */
.L_x_133:
[----:B------:R-:W-:Y:S05]  /*4700*/  BSYNC B1 ;  /* 0x0000000000017941 */ /* 0x000fea0003800000 */
.L_x_132:
        /* <DEDUP_REMOVED lines=9> */
.L_x_135:
[----:B------:R-:W-:Y:S05]  /*47a0*/  BSYNC B1 ;  /* 0x0000000000017941 */ /* 0x000fea0003800000 */
.L_x_134:
        /* <DEDUP_REMOVED lines=9> */
.L_x_137:
[----:B------:R-:W-:Y:S05]  /*4840*/  BSYNC B1 ;  /* 0x0000000000017941 */ /* 0x000fea0003800000 */
.L_x_136:
        /* <DEDUP_REMOVED lines=10> */
.L_x_139:
[----:B------:R-:W-:Y:S05]  /*48f0*/  BSYNC B1 ;  /* 0x0000000000017941 */ /* 0x000fea0003800000 */
.L_x_138:
        /* <DEDUP_REMOVED lines=10> */
.L_x_141:
[----:B------:R-:W-:Y:S05]  /*49a0*/  BSYNC B1 ;  /* 0x0000000000017941 */ /* 0x000fea0003800000 */
.L_x_140:
        /* <DEDUP_REMOVED lines=9> */
.L_x_143:
[----:B------:R-:W-:Y:S05]  /*4a40*/  BSYNC B1 ;  /* 0x0000000000017941 */ /* 0x000fea0003800000 */
.L_x_142:
        /* <DEDUP_REMOVED lines=9> */
.L_x_145:
[----:B------:R-:W-:Y:S05]  /*4ae0*/  BSYNC B1 ;  /* 0x0000000000017941 */ /* 0x000fea0003800000 */
.L_x_144:
        /* <DEDUP_REMOVED lines=10> */
.L_x_147:
[----:B------:R-:W-:Y:S05]  /*4b90*/  BSYNC B1 ;  /* 0x0000000000017941 */ /* 0x000fea0003800000 */
.L_x_146:
        /* <DEDUP_REMOVED lines=10> */
.L_x_149:
[----:B------:R-:W-:Y:S05]  /*4c40*/  BSYNC B1 ;  /* 0x0000000000017941 */ /* 0x000fea0003800000 */
.L_x_148:
        /* <DEDUP_REMOVED lines=9> */
.L_x_151:
[----:B------:R-:W-:Y:S05]  /*4ce0*/  BSYNC B1 ;  /* 0x0000000000017941 */ /* 0x000fea0003800000 */
.L_x_150:
        /* <DEDUP_REMOVED lines=9> */
.L_x_153:
[----:B------:R-:W-:Y:S05]  /*4d80*/  BSYNC B1 ;  /* 0x0000000000017941 */ /* 0x000fea0003800000 */
.L_x_152:
        /* <DEDUP_REMOVED lines=10> */
.L_x_155:
[----:B------:R-:W-:Y:S05]  /*4e30*/  BSYNC B1 ;  /* 0x0000000000017941 */ /* 0x000fea0003800000 */
.L_x_154:
        /* <DEDUP_REMOVED lines=10> */
.L_x_157:
[----:B------:R-:W-:Y:S05]  /*4ee0*/  BSYNC B1 ;  /* 0x0000000000017941 */ /* 0x000fea0003800000 */
.L_x_156:
        /* <DEDUP_REMOVED lines=9> */
.L_x_159:
[----:B------:R-:W-:Y:S05]  /*4f80*/  BSYNC B1 ;  /* 0x0000000000017941 */ /* 0x000fea0003800000 */
.L_x_158:
        /* <DEDUP_REMOVED lines=9> */
.L_x_161:
[----:B------:R-:W-:Y:S05]  /*5020*/  BSYNC B1 ;  /* 0x0000000000017941 */ /* 0x000fea0003800000 */
.L_x_160:
        /* <DEDUP_REMOVED lines=10> */
.L_x_163:
[----:B------:R-:W-:Y:S05]  /*50d0*/  BSYNC B1 ;  /* 0x0000000000017941 */ /* 0x000fea0003800000 */
.L_x_162:
        /* <DEDUP_REMOVED lines=10> */
.L_x_165:
[----:B------:R-:W-:Y:S05]  /*5180*/  BSYNC B1 ;  /* 0x0000000000017941 */ /* 0x000fea0003800000 */
.L_x_164:
        /* <DEDUP_REMOVED lines=9> */
.L_x_167:
[----:B------:R-:W-:Y:S05]  /*5220*/  BSYNC B1 ;  /* 0x0000000000017941 */ /* 0x000fea0003800000 */
.L_x_166:
        /* <DEDUP_REMOVED lines=9> */
.L_x_169:
[----:B------:R-:W-:Y:S05]  /*52c0*/  BSYNC B1 ;  /* 0x0000000000017941 */ /* 0x000fea0003800000 */
.L_x_168:
        /* <DEDUP_REMOVED lines=10> */
.L_x_171:
[----:B------:R-:W-:Y:S05]  /*5370*/  BSYNC B1 ;  /* 0x0000000000017941 */ /* 0x000fea0003800000 */
.L_x_170:
        /* <DEDUP_REMOVED lines=10> */
.L_x_173:
[----:B------:R-:W-:Y:S05]  /*5420*/  BSYNC B1 ;  /* 0x0000000000017941 */ /* 0x000fea0003800000 */
.L_x_172:
        /* <DEDUP_REMOVED lines=9> */
.L_x_175:
[----:B------:R-:W-:Y:S05]  /*54c0*/  BSYNC B1 ;  /* 0x0000000000017941 */ /* 0x000fea0003800000 */
.L_x_174:
        /* <DEDUP_REMOVED lines=9> */
.L_x_177:
[----:B------:R-:W-:Y:S05]  /*5560*/  BSYNC B1 ;  /* 0x0000000000017941 */ /* 0x000fea0003800000 */
.L_x_176:
        /* <DEDUP_REMOVED lines=10> */
.L_x_179:
[----:B------:R-:W-:Y:S05]  /*5610*/  BSYNC B1 ;  /* 0x0000000000017941 */ /* 0x000fea0003800000 */
.L_x_178:
        /* <DEDUP_REMOVED lines=10> */
.L_x_181:
[----:B------:R-:W-:Y:S05]  /*56c0*/  BSYNC B1 ;  /* 0x0000000000017941 */ /* 0x000fea0003800000 */
.L_x_180:
        /* <DEDUP_REMOVED lines=9> */
.L_x_183:
[----:B------:R-:W-:Y:S05]  /*5760*/  BSYNC B1 ;  /* 0x0000000000017941 */ /* 0x000fea0003800000 */
.L_x_182:
        /* <DEDUP_REMOVED lines=9> */
.L_x_185:
[----:B------:R-:W-:Y:S05]  /*5800*/  BSYNC B1 ;  /* 0x0000000000017941 */ /* 0x000fea0003800000 */
.L_x_184:
        /* <DEDUP_REMOVED lines=10> */
.L_x_187:
[----:B------:R-:W-:Y:S05]  /*58b0*/  BSYNC B1 ;  /* 0x0000000000017941 */ /* 0x000fea0003800000 */
.L_x_186:
        /* <DEDUP_REMOVED lines=10> */
.L_x_189:
[----:B------:R-:W-:Y:S05]  /*5960*/  BSYNC B1 ;  /* 0x0000000000017941 */ /* 0x000fea0003800000 */
.L_x_188:
        /* <DEDUP_REMOVED lines=9> */
.L_x_191:
[----:B------:R-:W-:Y:S05]  /*5a00*/  BSYNC B1 ;  /* 0x0000000000017941 */ /* 0x000fea0003800000 */
.L_x_190:
        /* <DEDUP_REMOVED lines=9> */
.L_x_193:
[----:B------:R-:W-:Y:S05]  /*5aa0*/  BSYNC B1 ;  /* 0x0000000000017941 */ /* 0x000fea0003800000 */
.L_x_192:
        /* <DEDUP_REMOVED lines=10> */
.L_x_195:
[----:B------:R-:W-:Y:S05]  /*5b50*/  BSYNC B1 ;  /* 0x0000000000017941 */ /* 0x000fea0003800000 */
.L_x_194:
        /* <DEDUP_REMOVED lines=10> */
.L_x_197:
[----:B------:R-:W-:Y:S05]  /*5c00*/  BSYNC B1 ;  /* 0x0000000000017941 */ /* 0x000fea0003800000 */
.L_x_196:
        /* <DEDUP_REMOVED lines=9> */
.L_x_199:
[----:B------:R-:W-:Y:S05]  /*5ca0*/  BSYNC B1 ;  /* 0x0000000000017941 */ /* 0x000fea0003800000 */
.L_x_198:
        /* <DEDUP_REMOVED lines=9> */
.L_x_201:
[----:B------:R-:W-:Y:S05]  /*5d40*/  BSYNC B1 ;  /* 0x0000000000017941 */ /* 0x000fea0003800000 */
.L_x_200:
        /* <DEDUP_REMOVED lines=10> */
.L_x_203:
[----:B------:R-:W-:Y:S05]  /*5df0*/  BSYNC B1 ;  /* 0x0000000000017941 */ /* 0x000fea0003800000 */
.L_x_202:
        /* <DEDUP_REMOVED lines=10> */
.L_x_205:
[----:B------:R-:W-:Y:S05]  /*5ea0*/  BSYNC B1 ;  /* 0x0000000000017941 */ /* 0x000fea0003800000 */
.L_x_204:
        /* <DEDUP_REMOVED lines=9> */
.L_x_207:
[----:B------:R-:W-:Y:S05]  /*5f40*/  BSYNC B1 ;  /* 0x0000000000017941 */ /* 0x000fea0003800000 */
.L_x_206:
        /* <DEDUP_REMOVED lines=9> */
.L_x_209:
[----:B------:R-:W-:Y:S05]  /*5fe0*/  BSYNC B1 ;  /* 0x0000000000017941 */ /* 0x000fea0003800000 */
.L_x_208:
        /* <DEDUP_REMOVED lines=10> */
.L_x_211:
[----:B------:R-:W-:Y:S05]  /*6090*/  BSYNC B1 ;  /* 0x0000000000017941 */ /* 0x000fea0003800000 */
.L_x_210:
        /* <DEDUP_REMOVED lines=10> */
.L_x_213:
[----:B------:R-:W-:Y:S05]  /*6140*/  BSYNC B1 ;  /* 0x0000000000017941 */ /* 0x000fea0003800000 */
.L_x_212:
        /* <DEDUP_REMOVED lines=9> */
.L_x_215:
[----:B------:R-:W-:Y:S05]  /*61e0*/  BSYNC B1 ;  /* 0x0000000000017941 */ /* 0x000fea0003800000 */
.L_x_214:
        /* <DEDUP_REMOVED lines=9> */
.L_x_217:
[----:B------:R-:W-:Y:S05]  /*6280*/  BSYNC B1 ;  /* 0x0000000000017941 */ /* 0x000fea0003800000 */
.L_x_216:
        /* <DEDUP_REMOVED lines=10> */
.L_x_219:
[----:B------:R-:W-:Y:S05]  /*6330*/  BSYNC B1 ;  /* 0x0000000000017941 */ /* 0x000fea0003800000 */
.L_x_218:
        /* <DEDUP_REMOVED lines=10> */
.L_x_221:
[----:B------:R-:W-:Y:S05]  /*63e0*/  BSYNC B1 ;  /* 0x0000000000017941 */ /* 0x000fea0003800000 */
.L_x_220:
        /* <DEDUP_REMOVED lines=9> */
.L_x_223:
[----:B------:R-:W-:Y:S05]  /*6480*/  BSYNC B1 ;  /* 0x0000000000017941 */ /* 0x000fea0003800000 */
.L_x_222:
        /* <DEDUP_REMOVED lines=9> */
.L_x_225:
[----:B------:R-:W-:Y:S05]  /*6520*/  BSYNC B1 ;  /* 0x0000000000017941 */ /* 0x000fea0003800000 */
.L_x_224:
        /* <DEDUP_REMOVED lines=10> */
.L_x_227:
[----:B------:R-:W-:Y:S05]  /*65d0*/  BSYNC B1 ;  /* 0x0000000000017941 */ /* 0x000fea0003800000 */
.L_x_226:
        /* <DEDUP_REMOVED lines=10> */
.L_x_229:
[----:B------:R-:W-:Y:S05]  /*6680*/  BSYNC B1 ;  /* 0x0000000000017941 */ /* 0x000fea0003800000 */
.L_x_228:
        /* <DEDUP_REMOVED lines=9> */
.L_x_231:
[----:B------:R-:W-:Y:S05]  /*6720*/  BSYNC B1 ;  /* 0x0000000000017941 */ /* 0x000fea0003800000 */
.L_x_230:
        /* <DEDUP_REMOVED lines=9> */
.L_x_233:
[----:B------:R-:W-:Y:S05]  /*67c0*/  BSYNC B1 ;  /* 0x0000000000017941 */ /* 0x000fea0003800000 */
.L_x_232:
        /* <DEDUP_REMOVED lines=10> */
.L_x_235:
[----:B------:R-:W-:Y:S05]  /*6870*/  BSYNC B1 ;  /* 0x0000000000017941 */ /* 0x000fea0003800000 */
.L_x_234:
        /* <DEDUP_REMOVED lines=10> */
.L_x_237:
[----:B------:R-:W-:Y:S05]  /*6920*/  BSYNC B1 ;  /* 0x0000000000017941 */ /* 0x000fea0003800000 */
.L_x_236:
        /* <DEDUP_REMOVED lines=9> */
.L_x_239:
[----:B------:R-:W-:Y:S05]  /*69c0*/  BSYNC B1 ;  /* 0x0000000000017941 */ /* 0x000fea0003800000 */
.L_x_238:
        /* <DEDUP_REMOVED lines=9> */
.L_x_241:
[----:B------:R-:W-:Y:S05]  /*6a60*/  BSYNC B1 ;  /* 0x0000000000017941 */ /* 0x000fea0003800000 */
.L_x_240:
        /* <DEDUP_REMOVED lines=10> */
.L_x_243:
[----:B------:R-:W-:Y:S05]  /*6b10*/  BSYNC B1 ;  /* 0x0000000000017941 */ /* 0x000fea0003800000 */
.L_x_242:
        /* <DEDUP_REMOVED lines=10> */
.L_x_245:
[----:B------:R-:W-:Y:S05]  /*6bc0*/  BSYNC B1 ;  /* 0x0000000000017941 */ /* 0x000fea0003800000 */
.L_x_244:
        /* <DEDUP_REMOVED lines=9> */
.L_x_247:
[----:B------:R-:W-:Y:S05]  /*6c60*/  BSYNC B1 ;  /* 0x0000000000017941 */ /* 0x000fea0003800000 */
.L_x_246:
        /* <DEDUP_REMOVED lines=9> */
.L_x_249:
[----:B------:R-:W-:Y:S05]  /*6d00*/  BSYNC B1 ;  /* 0x0000000000017941 */ /* 0x000fea0003800000 */
.L_x_248:
        /* <DEDUP_REMOVED lines=10> */
.L_x_251:
[----:B------:R-:W-:Y:S05]  /*6db0*/  BSYNC B1 ;  /* 0x0000000000017941 */ /* 0x000fea0003800000 */
.L_x_250:
        /* <DEDUP_REMOVED lines=10> */
.L_x_253:
[----:B------:R-:W-:Y:S05]  /*6e60*/  BSYNC B1 ;  /* 0x0000000000017941 */ /* 0x000fea0003800000 */
.L_x_252:
        /* <DEDUP_REMOVED lines=9> */
.L_x_255:
[----:B------:R-:W-:Y:S05]  /*6f00*/  BSYNC B1 ;  /* 0x0000000000017941 */ /* 0x000fea0003800000 */
.L_x_254:
        /* <DEDUP_REMOVED lines=9> */
.L_x_257:
[----:B------:R-:W-:Y:S05]  /*6fa0*/  BSYNC B1 ;  /* 0x0000000000017941 */ /* 0x000fea0003800000 */
.L_x_256:
        /* <DEDUP_REMOVED lines=10> */
.L_x_259:
[----:B------:R-:W-:Y:S05]  /*7050*/  BSYNC B1 ;  /* 0x0000000000017941 */ /* 0x000fea0003800000 */
.L_x_258:
        /* <DEDUP_REMOVED lines=10> */
.L_x_261:
[----:B------:R-:W-:Y:S05]  /*7100*/  BSYNC B1 ;  /* 0x0000000000017941 */ /* 0x000fea0003800000 */
.L_x_260:
        /* <DEDUP_REMOVED lines=9> */
.L_x_263:
[----:B------:R-:W-:Y:S05]  /*71a0*/  BSYNC B1 ;  /* 0x0000000000017941 */ /* 0x000fea0003800000 */
.L_x_262:
        /* <DEDUP_REMOVED lines=9> */
.L_x_265:
[----:B------:R-:W-:Y:S05]  /*7240*/  BSYNC B1 ;  /* 0x0000000000017941 */ /* 0x000fea0003800000 */
.L_x_264:
        /* <DEDUP_REMOVED lines=10> */
.L_x_267:
[----:B------:R-:W-:Y:S05]  /*72f0*/  BSYNC B1 ;  /* 0x0000000000017941 */ /* 0x000fea0003800000 */
.L_x_266:
        /* <DEDUP_REMOVED lines=10> */
.L_x_269:
[----:B------:R-:W-:Y:S05]  /*73a0*/  BSYNC B1 ;  /* 0x0000000000017941 */ /* 0x000fea0003800000 */
.L_x_268:
        /* <DEDUP_REMOVED lines=9> */
.L_x_271:
[----:B------:R-:W-:Y:S05]  /*7440*/  BSYNC B1 ;  /* 0x0000000000017941 */ /* 0x000fea0003800000 */
.L_x_270:
        /* <DEDUP_REMOVED lines=9> */
.L_x_273:
[----:B------:R-:W-:Y:S05]  /*74e0*/  BSYNC B1 ;  /* 0x0000000000017941 */ /* 0x000fea0003800000 */
.L_x_272:
        /* <DEDUP_REMOVED lines=10> */
.L_x_275:
[----:B------:R-:W-:Y:S05]  /*7590*/  BSYNC B1 ;  /* 0x0000000000017941 */ /* 0x000fea0003800000 */
.L_x_274:
        /* <DEDUP_REMOVED lines=10> */
.L_x_277:
[----:B------:R-:W-:Y:S05]  /*7640*/  BSYNC B1 ;  /* 0x0000000000017941 */ /* 0x000fea0003800000 */
.L_x_276:
[----:B01--45:R-:W-:Y:S01]  /*7650*/  HADD2.F32 R6, -RZ, R152.H0_H0 ;  /* 0x20000098ff067230 */ /* 0x033fe20000004100 */
        /* <DEDUP_REMOVED lines=8> */
.L_x_279:
[----:B------:R-:W-:Y:S05]  /*76e0*/  BSYNC B1 ;  /* 0x0000000000017941 */ /* 0x000fea0003800000 */
.L_x_278:
[----:B0-2--5:R-:W-:Y:S01]  /*76f0*/  HADD2.F32 R4, -RZ, R152.H0_H0 ;  /* 0x20000098ff047230 */ /* 0x025fe20000004100 */
[----:B------:R-:W-:Y:S01]  /*7700*/  ISETP.GT.AND P0, PT, R0, 0x8, P0 ;  /* 0x000000080000780c */ /* 0x000fe20000704270 */
[----:B------:R-:W-:Y:S01]  /*7710*/  @P1 IMAD.MOV.U32 R5, RZ, RZ, R11 ;  /* 0x000000ffff051224 */ /* 0x000fe200078e000b */
[----:B------:R-:W-:Y:S02]  /*7720*/  BSSY B1, `(.L_x_280) ;  /* 0x0000008000017945 */ /* 0x000fe40003800000 */
[----:B------:R-:W-:Y:S01]  /*7730*/  FMUL R3, R4, R155 ;  /* 0x0000009b04037220 */ /* 0x000fe20000400000 */
[----:B------:R-:W-:-:S03]  /*7740*/  @P1 IMAD.MOV.U32 R4, RZ, RZ, R10 ;  /* 0x000000ffff041224 */ /* 0x000fc600078e000a */
[----:B------:R-:W-:-:S05]  /*7750*/  FFMA R3, R150, R154, R3 ;  /* 0x0000009a96037223 */ /* 0x000fca0000000003 */
[----:B------:R-:W-:-:S05]  /*7760*/  F2FP.F16.F32.PACK_AB R3, RZ, R3 ;  /* 0x00000003ff03723e */ /* 0x000fca00000000ff */
[----:B------:R0:W-:Y:S01]  /*7770*/  @P1 STG.E.U16 desc[UR36][R4.64+0x1f0], R3 ;  /* 0x0001f00304001986 */ /* 0x0001e2000c101524 */
[----:B------:R-:W-:Y:S05]  /*7780*/  @!P0 BRA `(.L_x_281) ;  /* 0x0000000000048947 */ /* 0x000fea0003800000 */
[----:B------:R2:W5:Y:S02]  /*7790*/  LDG.E.LTC128B.U16 R152, desc[UR36][R8.64+0x1f2] ;  /* 0x0001f22408987981 */ /* 0x000564000c1e1520 */
.L_x_281:
[----:B------:R-:W-:Y:S05]  /*77a0*/  BSYNC B1 ;  /* 0x0000000000017941 */ /* 0x000fea0003800000 */
.L_x_280:
[----:B------:R-:W-:Y:S05]  /*77b0*/  @!P0 BRA `(.L_x_282) ;  /* 0x0000002400308947 */ /* 0x000fea0003800000 */
[----:B-----5:R-:W-:-:S05]  /*77c0*/  HADD2.F32 R152, -RZ, R152.H0_H0 ;  /* 0x20000098ff987230 */ /* 0x020fca0000004100 */
[----:B------:R-:W-:-:S04]  /*77d0*/  FMUL R152, R152, R155 ;  /* 0x0000009b98987220 */ /* 0x000fc80000400000 */
[----:B------:R-:W-:-:S05]  /*77e0*/  FFMA R152, R151, R154, R152 ;  /* 0x0000009a97987223 */ /* 0x000fca0000000098 */
[----:B------:R-:W-:-:S05]  /*77f0*/  F2FP.F16.F32.PACK_AB R152, RZ, R152 ;  /* 0x00000098ff98723e */ /* 0x000fca00000000ff */
[----:B------:R4:W-:Y:S01]  /*7800*/  STG.E.U16 desc[UR36][R10.64+0x1f2], R152 ;  /* 0x0001f2980a007986 */ /* 0x0009e2000c101524 */
[----:B------:R-:W-:Y:S05]  /*7810*/  BRA `(.L_x_282) ;  /* 0x0000002400187947 */ /* 0x000fea0003800000 */
.L_x_29:
[----:B------:R-:W-:Y:S01]  /*7820*/  ISETP.GT.AND P0, PT, R3, 0x1, PT ;  /* 0x000000010300780c */ /* 0x000fe20003f04270 */
[----:B------:R-:W-:Y:S01]  /*7830*/  ULDC.64 UR4, c[0x0][0x5c0] ;  /* 0x0001700000047ab9 */ /* 0x000fe20000000a00 */
[-C--:B------:R-:W-:Y:S01]  /*7840*/  FMUL R24, R24, R154.reuse ;  /* 0x0000009a18187220 */ /* 0x080fe20000400000 */
[-C--:B------:R-:W-:Y:S01]  /*7850*/  FMUL R25, R25, R154.reuse ;  /* 0x0000009a19197220 */ /* 0x080fe20000400000 */
[----:B------:R-:W-:Y:S01]  /*7860*/  ISETP.GT.AND P3, PT, R0, RZ, P0 ;  /* 0x000000ff0000720c */ /* 0x000fe20000764270 */
[-C--:B------:R-:W-:Y:S01]  /*7870*/  FMUL R26, R26, R154.reuse ;  /* 0x0000009a1a1a7220 */ /* 0x080fe20000400000 */
[----:B------:R-:W-:Y:S01]  /*7880*/  LEA R4, P4, R160, UR4, 0x1 ;  /* 0x00000004a0047c11 */ /* 0x000fe2000f8808ff */
[----:B------:R-:W-:Y:S01]  /*7890*/  FMUL R27, R27, R154 ;  /* 0x0000009a1b1b7220 */ /* 0x000fe20000400000 */
[----:B------:R-:W-:Y:S01]  /*78a0*/  F2FP.F16.F32.PACK_AB R24, RZ, R24 ;  /* 0x00000018ff18723e */ /* 0x000fe200000000ff */
[-C--:B------:R-:W-:Y:S01]  /*78b0*/  FMUL R28, R28, R154.reuse ;  /* 0x0000009a1c1c7220 */ /* 0x080fe20000400000 */
[----:B------:R-:W-:Y:S01]  /*78c0*/  LEA.HI.X R5, R160, UR5, R169, 0x1, P4 ;  /* 0x00000005a0057c11 */ /* 0x000fe2000a0f0ca9 */
[-C--:B------:R-:W-:Y:S01]  /*78d0*/  FMUL R29, R29, R154.reuse ;  /* 0x0000009a1d1d7220 */ /* 0x080fe20000400000 */
[----:B------:R-:W-:Y:S01]  /*78e0*/  F2FP.F16.F32.PACK_AB R25, RZ, R25 ;  /* 0x00000019ff19723e */ /* 0x000fe200000000ff */
[-C--:B------:R-:W-:Y:S01]  /*78f0*/  FMUL R30, R30, R154.reuse ;  /* 0x0000009a1e1e7220 */ /* 0x080fe20000400000 */
[----:B------:R-:W-:Y:S01]  /*7900*/  SHF.L.U64.HI R11, R10, 0x4, R11 ;  /* 0x000000040a0b7819 */ /* 0x000fe2000001020b */
[----:B------:R-:W-:Y:S01]  /*7910*/  @P1 STG.E.U16 desc[UR36][R4.64], R24 ;  /* 0x0000001804001986 */ /* 0x000fe2000c101524 */
[----:B------:R-:W-:Y:S01]  /*7920*/  ISETP.GT.AND P1, PT, R3, 0x8, PT ;  /* 0x000000080300780c */ /* 0x000fe20003f24270 */
[----:B------:R-:W-:Y:S01]  /*7930*/  FMUL R31, R31, R154 ;  /* 0x0000009a1f1f7220 */ /* 0x000fe20000400000 */
[----:B------:R-:W-:Y:S01]  /*7940*/  ISETP.GT.AND P4, PT, R0, 0x8, P0 ;  /* 0x000000080000780c */ /* 0x000fe20000784270 */
[----:B------:R-:W-:Y:S01]  /*7950*/  @P3 STG.E.U16 desc[UR36][R4.64+0x2], R25 ;  /* 0x0000021904003986 */ /* 0x000fe2000c101524 */
[----:B------:R-:W-:Y:S01]  /*7960*/  LEA R6, P3, R10, R4, 0x4 ;  /* 0x000000040a067211 */ /* 0x000fe200078620ff */
[-C--:B------:R-:W-:Y:S01]  /*7970*/  FMUL R32, R32, R154.reuse ;  /* 0x0000009a20207220 */ /* 0x080fe20000400000 */
[C---:B------:R-:W-:Y:S01]  /*7980*/  ISETP.GT.AND P2, PT, R0.reuse, 0x8, P2 ;  /* 0x000000080000780c */ /* 0x040fe20001744270 */
[-C--:B------:R-:W-:Y:S01]  /*7990*/  FMUL R33, R33, R154.reuse ;  /* 0x0000009a21217220 */ /* 0x080fe20000400000 */
[----:B------:R-:W-:Y:S01]  /*79a0*/  ISETP.GT.AND P0, PT, R3, 0x9, PT ;  /* 0x000000090300780c */ /* 0x000fe20003f04270 */
[----:B------:R-:W-:Y:S01]  /*79b0*/  IMAD.X R7, R11, 0x1, R5, P3 ;  /* 0x000000010b077824 */ /* 0x000fe200018e0605 */
[----:B------:R-:W-:Y:S01]  /*79c0*/  ISETP.GT.AND P5, PT, R0, RZ, P1 ;  /* 0x000000ff0000720c */ /* 0x000fe20000fa4270 */
[-C--:B------:R-:W-:Y:S01]  /*79d0*/  FMUL R34, R34, R154.reuse ;  /* 0x0000009a22227220 */ /* 0x080fe20000400000 */
[----:B------:R-:W-:Y:S01]  /*79e0*/  ISETP.GT.AND P3, PT, R0, RZ, P0 ;  /* 0x000000ff0000720c */ /* 0x000fe20000764270 */
[----:B------:R-:W-:Y:S01]  /*79f0*/  FMUL R35, R35, R154 ;  /* 0x0000009a23237220 */ /* 0x000fe20000400000 */
[----:B------:R-:W-:Y:S01]  /*7a00*/  F2FP.F16.F32.PACK_AB R26, RZ, R26 ;  /* 0x0000001aff1a723e */ /* 0x000fe200000000ff */
[-C--:B------:R-:W-:Y:S01]  /*7a10*/  FMUL R36, R36, R154.reuse ;  /* 0x0000009a24247220 */ /* 0x080fe20000400000 */
[----:B------:R-:W-:Y:S01]  /*7a20*/  F2FP.F16.F32.PACK_AB R27, RZ, R27 ;  /* 0x0000001bff1b723e */ /* 0x000fe200000000ff */
[----:B------:R-:W-:Y:S01]  /*7a30*/  FMUL R37, R37, R154 ;  /* 0x0000009a25257220 */ /* 0x000fe20000400000 */
[----:B------:R-:W-:Y:S01]  /*7a40*/  F2FP.F16.F32.PACK_AB R28, RZ, R28 ;  /* 0x0000001cff1c723e */ /* 0x000fe200000000ff */
[----:B------:R-:W-:Y:S01]  /*7a50*/  @P2 STG.E.U16 desc[UR36][R6.64], R26 ;  /* 0x0000001a06002986 */ /* 0x000fe2000c101524 */
[----:B------:R-:W-:Y:S01]  /*7a60*/  F2FP.F16.F32.PACK_AB R29, RZ, R29 ;  /* 0x0000001dff1d723e */ /* 0x000fe200000000ff */
[-C--:B------:R-:W-:Y:S01]  /*7a70*/  FMUL R38, R38, R154.reuse ;  /* 0x0000009a26267220 */ /* 0x080fe20000400000 */
[C---:B------:R-:W-:Y:S01]  /*7a80*/  ISETP.GT.AND P2, PT, R0.reuse, 0x8, P1 ;  /* 0x000000080000780c */ /* 0x040fe20000f44270 */
[----:B------:R-:W-:Y:S01]  /*7a90*/  @P4 STG.E.U16 desc[UR36][R6.64+0x2], R27 ;  /* 0x0000021b06004986 */ /* 0x000fe2000c101524 */
[----:B------:R-:W-:Y:S01]  /*7aa0*/  ISETP.GT.AND P1, PT, R3, 0x10, PT ;  /* 0x000000100300780c */ /* 0x000fe20003f24270 */
[----:B------:R-:W-:Y:S01]  /*7ab0*/  FMUL R39, R39, R154 ;  /* 0x0000009a27277220 */ /* 0x000fe20000400000 */
[----:B------:R-:W-:Y:S01]  /*7ac0*/  F2FP.F16.F32.PACK_AB R30, RZ, R30 ;  /* 0x0000001eff1e723e */ /* 0x000fe200000000ff */
[----:B------:R-:W-:Y:S01]  /*7ad0*/  @P5 STG.E.U16 desc[UR36][R4.64+0x10], R28 ;  /* 0x0000101c04005986 */ /* 0x000fe2000c101524 */
[----:B------:R-:W-:Y:S01]  /*7ae0*/  ISETP.GT.AND P4, PT, R0, RZ, P1 ;  /* 0x000000ff0000720c */ /* 0x000fe20000f84270 */
[-C--:B------:R-:W-:Y:S01]  /*7af0*/  FMUL R40, R40, R154.reuse ;  /* 0x0000009a28287220 */ /* 0x080fe20000400000 */
[----:B------:R-:W-:Y:S01]  /*7b00*/  F2FP.F16.F32.PACK_AB R31, RZ, R31 ;  /* 0x0000001fff1f723e */ /* 0x000fe200000000ff */
[----:B------:R-:W-:Y:S01]  /*7b10*/  @P3 STG.E.U16 desc[UR36][R4.64+0x12], R29 ;  /* 0x0000121d04003986 */ /* 0x000fe2000c101524 */
[----:B------:R-:W-:Y:S01]  /*7b20*/  ISETP.GT.AND P3, PT, R0, 0x8, P0 ;  /* 0x000000080000780c */ /* 0x000fe20000764270 */
[----:B------:R-:W-:Y:S01]  /*7b30*/  FMUL R41, R41, R154 ;  /* 0x0000009a29297220 */ /* 0x000fe20000400000 */
[----:B------:R-:W-:Y:S01]  /*7b40*/  ISETP.GT.AND P0, PT, R3, 0x11, PT ;  /* 0x000000110300780c */ /* 0x000fe20003f04270 */
[----:B------:R-:W-:Y:S01]  /*7b50*/  @P2 STG.E.U16 desc[UR36][R6.64+0x10], R30 ;  /* 0x0000101e06002986 */ /* 0x000fe2000c101524 */
[----:B------:R-:W-:Y:S01]  /*7b60*/  F2FP.F16.F32.PACK_AB R32, RZ, R32 ;  /* 0x00000020ff20723e */ /* 0x000fe200000000ff */
[-C--:B------:R-:W-:Y:S01]  /*7b70*/  FMUL R42, R42, R154.reuse ;  /* 0x0000009a2a2a7220 */ /* 0x080fe20000400000 */
[C---:B------:R-:W-:Y:S01]  /*7b80*/  ISETP.GT.AND P5, PT, R0.reuse, RZ, P0 ;  /* 0x000000ff0000720c */ /* 0x040fe200007a4270 */
[-C--:B------:R-:W-:Y:S01]  /*7b90*/  FMUL R43, R43, R154.reuse ;  /* 0x0000009a2b2b7220 */ /* 0x080fe20000400000 */
[----:B------:R-:W-:Y:S01]  /*7ba0*/  ISETP.GT.AND P2, PT, R0, 0x8, P1 ;  /* 0x000000080000780c */ /* 0x000fe20000f44270 */
[-C--:B------:R-:W-:Y:S01]  /*7bb0*/  FMUL R44, R44, R154.reuse ;  /* 0x0000009a2c2c7220 */ /* 0x080fe20000400000 */
[----:B------:R-:W-:Y:S01]  /*7bc0*/  ISETP.GT.AND P1, PT, R3, 0x18, PT ;  /* 0x000000180300780c */ /* 0x000fe20003f24270 */
[-C--:B------:R-:W-:Y:S01]  /*7bd0*/  FMUL R45, R45, R154.reuse ;  /* 0x0000009a2d2d7220 */ /* 0x080fe20000400000 */
[----:B------:R-:W-:Y:S01]  /*7be0*/  F2FP.F16.F32.PACK_AB R33, RZ, R33 ;  /* 0x00000021ff21723e */ /* 0x000fe200000000ff */
[----:B------:R-:W-:Y:S01]  /*7bf0*/  @P3 STG.E.U16 desc[UR36][R6.64+0x12], R31 ;  /* 0x0000121f06003986 */ /* 0x000fe2000c101524 */
[----:B------:R-:W-:Y:S01]  /*7c00*/  ISETP.GT.AND P3, PT, R0, 0x8, P0 ;  /* 0x000000080000780c */ /* 0x000fe20000764270 */
[-C--:B------:R-:W-:Y:S01]  /*7c10*/  FMUL R46, R46, R154.reuse ;  /* 0x0000009a2e2e7220 */ /* 0x080fe20000400000 */
[----:B------:R-:W-:Y:S01]  /*7c20*/  ISETP.GT.AND P0, PT, R3, 0x19, PT ;  /* 0x000000190300780c */ /* 0x000fe20003f04270 */
[----:B------:R-:W-:Y:S01]  /*7c30*/  @P4 STG.E.U16 desc[UR36][R4.64+0x20], R32 ;  /* 0x0000202004004986 */ /* 0x000fe2000c101524 */
[C---:B------:R-:W-:Y:S01]  /*7c40*/  ISETP.GT.AND P4, PT, R0.reuse, RZ, P1 ;  /* 0x000000ff0000720c */ /* 0x040fe20000f84270 */
[----:B------:R-:W-:Y:S01]  /*7c50*/  FMUL R47, R47, R154 ;  /* 0x0000009a2f2f7220 */ /* 0x000fe20000400000 */
[----:B------:R-:W-:Y:S01]  /*7c60*/  F2FP.F16.F32.PACK_AB R34, RZ, R34 ;  /* 0x00000022ff22723e */ /* 0x000fe200000000ff */
[----:B------:R-:W-:Y:S01]  /*7c70*/  @P5 STG.E.U16 desc[UR36][R4.64+0x22], R33 ;  /* 0x0000222104005986 */ /* 0x000fe2000c101524 */
[----:B------:R-:W-:Y:S01]  /*7c80*/  ISETP.GT.AND P5, PT, R0, RZ, P0 ;  /* 0x000000ff0000720c */ /* 0x000fe200007a4270 */
[----:B------:R-:W-:Y:S01]  /*7c90*/  FMUL R48, R48, R154 ;  /* 0x0000009a30307220 */ /* 0x000fe20000400000 */
[----:B------:R-:W-:Y:S01]  /*7ca0*/  F2FP.F16.F32.PACK_AB R35, RZ, R35 ;  /* 0x00000023ff23723e */ /* 0x000fe200000000ff */
[----:B------:R-:W-:Y:S01]  /*7cb0*/  @P2 STG.E.U16 desc[UR36][R6.64+0x20], R34 ;  /* 0x0000202206002986 */ /* 0x000fe2000c101524 */
[----:B------:R-:W-:Y:S01]  /*7cc0*/  F2FP.F16.F32.PACK_AB R36, RZ, R36 ;  /* 0x00000024ff24723e */ /* 0x000fe200000000ff */
[-C--:B------:R-:W-:Y:S01]  /*7cd0*/  FMUL R49, R49, R154.reuse ;  /* 0x0000009a31317220 */ /* 0x080fe20000400000 */
[----:B------:R-:W-:Y:S01]  /*7ce0*/  ISETP.GT.AND P2, PT, R0, 0x8, P1 ;  /* 0x000000080000780c */ /* 0x000fe20000f44270 */
[----:B------:R-:W-:Y:S01]  /*7cf0*/  @P3 STG.E.U16 desc[UR36][R6.64+0x22], R35 ;  /* 0x0000222306003986 */ /* 0x000fe2000c101524 */
[----:B------:R-:W-:Y:S01]  /*7d00*/  ISETP.GT.AND P1, PT, R3, 0x20, PT ;  /* 0x000000200300780c */ /* 0x000fe20003f24270 */
[-C--:B------:R-:W-:Y:S01]  /*7d10*/  FMUL R50, R50, R154.reuse ;  /* 0x0000009a32327220 */ /* 0x080fe20000400000 */
[----:B------:R-:W-:Y:S01]  /*7d20*/  F2FP.F16.F32.PACK_AB R37, RZ, R37 ;  /* 0x00000025ff25723e */ /* 0x000fe200000000ff */
[----:B------:R-:W-:Y:S01]  /*7d30*/  @P4 STG.E.U16 desc[UR36][R4.64+0x30], R36 ;  /* 0x0000302404004986 */ /* 0x000fe2000c101524 */
[C---:B------:R-:W-:Y:S01]  /*7d40*/  ISETP.GT.AND P3, PT, R0.reuse, 0x8, P0 ;  /* 0x000000080000780c */ /* 0x040fe20000764270 */
[-C--:B------:R-:W-:Y:S01]  /*7d50*/  FMUL R51, R51, R154.reuse ;  /* 0x0000009a33337220 */ /* 0x080fe20000400000 */
[----:B------:R-:W-:Y:S01]  /*7d60*/  ISETP.GT.AND P0, PT, R3, 0x21, PT ;  /* 0x000000210300780c */ /* 0x000fe20003f04270 */
[----:B------:R-:W-:Y:S01]  /*7d70*/  @P5 STG.E.U16 desc[UR36][R4.64+0x32], R37 ;  /* 0x0000322504005986 */ /* 0x000fe2000c101524 */
[----:B------:R-:W-:Y:S01]  /*7d80*/  ISETP.GT.AND P4, PT, R0, RZ, P1 ;  /* 0x000000ff0000720c */ /* 0x000fe20000f84270 */
[----:B------:R-:W-:Y:S01]  /*7d90*/  FMUL R52, R52, R154 ;  /* 0x0000009a34347220 */ /* 0x000fe20000400000 */
[----:B------:R-:W-:Y:S01]  /*7da0*/  F2FP.F16.F32.PACK_AB R38, RZ, R38 ;  /* 0x00000026ff26723e */ /* 0x000fe200000000ff */
[-C--:B------:R-:W-:Y:S01]  /*7db0*/  FMUL R53, R53, R154.reuse ;  /* 0x0000009a35357220 */ /* 0x080fe20000400000 */
        /* <DEDUP_REMOVED lines=325> */
[----:B------:R-:W-:Y:S01]  /*9210*/  FMUL R151, R151, R154 ;  /* 0x0000009a97977220 */ /* 0x000fe20000400000 */
[----:B------:R-:W-:Y:S01]  /*9220*/  ISETP.GT.AND P2, PT, R0, 0x8, P1 ;  /* 0x000000080000780c */ /* 0x000fe20000f44270 */
[----:B------:R-:W-:Y:S01]  /*9230*/  @P3 STG.E.U16 desc[UR36][R6.64+0x132], R103 ;  /* 0x0001326706003986 */ /* 0x000fe2000c101524 */
[----:B------:R-:W-:-:S02]  /*9240*/  ISETP.GT.AND P1, PT, R3, 0xa8, PT ;  /* 0x000000a80300780c */ /* 0x000fc40003f24270 */
[----:B------:R-:W-:Y:S01]  /*9250*/  F2FP.F16.F32.PACK_AB R105, RZ, R105 ;  /* 0x00000069ff69723e */ /* 0x000fe200000000ff */
[----:B------:R-:W-:Y:S01]  /*9260*/  @P4 STG.E.U16 desc[UR36][R4.64+0x140], R104 ;  /* 0x0001406804004986 */ /* 0x000fe2000c101524 */
[C---:B------:R-:W-:Y:S02]  /*9270*/  ISETP.GT.AND P3, PT, R0.reuse, 0x8, P0 ;  /* 0x000000080000780c */ /* 0x040fe40000764270 */
[----:B------:R-:W-:Y:S01]  /*9280*/  ISETP.GT.AND P0, PT, R3, 0xa9, PT ;  /* 0x000000a90300780c */ /* 0x000fe20003f04270 */
[----:B------:R-:W-:Y:S01]  /*9290*/  @P5 STG.E.U16 desc[UR36][R4.64+0x142], R105 ;  /* 0x0001426904005986 */ /* 0x000fe2000c101524 */
[C---:B------:R-:W-:Y:S02]  /*92a0*/  ISETP.GT.AND P4, PT, R0.reuse, RZ, P1 ;  /* 0x000000ff0000720c */ /* 0x040fe40000f84270 */
[----:B------:R-:W-:Y:S02]  /*92b0*/  F2FP.F16.F32.PACK_AB R106, RZ, R106 ;  /* 0x0000006aff6a723e */ /* 0x000fe400000000ff */
[----:B------:R-:W-:-:S02]  /*92c0*/  ISETP.GT.AND P5, PT, R0, RZ, P0 ;  /* 0x000000ff0000720c */ /* 0x000fc400007a4270 */
[----:B------:R-:W-:Y:S01]  /*92d0*/  F2FP.F16.F32.PACK_AB R107, RZ, R107 ;  /* 0x0000006bff6b723e */ /* 0x000fe200000000ff */
[----:B------:R-:W-:Y:S01]  /*92e0*/  @P2 STG.E.U16 desc[UR36][R6.64+0x140], R106 ;  /* 0x0001406a06002986 */ /* 0x000fe2000c101524 */
[----:B------:R-:W-:Y:S02]  /*92f0*/  F2FP.F16.F32.PACK_AB R108, RZ, R108 ;  /* 0x0000006cff6c723e */ /* 0x000fe400000000ff */
[C---:B------:R-:W-:Y:S01]  /*9300*/  ISETP.GT.AND P2, PT, R0.reuse, 0x8, P1 ;  /* 0x000000080000780c */ /* 0x040fe20000f44270 */
[----:B------:R-:W-:Y:S01]  /*9310*/  @P3 STG.E.U16 desc[UR36][R6.64+0x142], R107 ;  /* 0x0001426b06003986 */ /* 0x000fe2000c101524 */
[----:B------:R-:W-:Y:S02]  /*9320*/  ISETP.GT.AND P1, PT, R3, 0xb0, PT ;  /* 0x000000b00300780c */ /* 0x000fe40003f24270 */
[----:B------:R-:W-:Y:S01]  /*9330*/  F2FP.F16.F32.PACK_AB R109, RZ, R109 ;  /* 0x0000006dff6d723e */ /* 0x000fe200000000ff */
[----:B------:R-:W-:Y:S01]  /*9340*/  @P4 STG.E.U16 desc[UR36][R4.64+0x150], R108 ;  /* 0x0001506c04004986 */ /* 0x000fe2000c101524 */
[----:B------:R-:W-:-:S02]  /*9350*/  ISETP.GT.AND P3, PT, R0, 0x8, P0 ;  /* 0x000000080000780c */ /* 0x000fc40000764270 */
[----:B------:R-:W-:Y:S01]  /*9360*/  ISETP.GT.AND P0, PT, R3, 0xb1, PT ;  /* 0x000000b10300780c */ /* 0x000fe20003f04270 */
[----:B------:R-:W-:Y:S01]  /*9370*/  @P5 STG.E.U16 desc[UR36][R4.64+0x152], R109 ;  /* 0x0001526d04005986 */ /* 0x000fe2000c101524 */
[C---:B------:R-:W-:Y:S02]  /*9380*/  ISETP.GT.AND P4, PT, R0.reuse, RZ, P1 ;  /* 0x000000ff0000720c */ /* 0x040fe40000f84270 */
[----:B------:R-:W-:Y:S02]  /*9390*/  F2FP.F16.F32.PACK_AB R110, RZ, R110 ;  /* 0x0000006eff6e723e */ /* 0x000fe400000000ff */
[----:B------:R-:W-:Y:S02]  /*93a0*/  ISETP.GT.AND P5, PT, R0, RZ, P0 ;  /* 0x000000ff0000720c */ /* 0x000fe400007a4270 */
[----:B------:R-:W-:Y:S01]  /*93b0*/  F2FP.F16.F32.PACK_AB R111, RZ, R111 ;  /* 0x0000006fff6f723e */ /* 0x000fe200000000ff */
[----:B------:R-:W-:Y:S01]  /*93c0*/  @P2 STG.E.U16 desc[UR36][R6.64+0x150], R110 ;  /* 0x0001506e06002986 */ /* 0x000fe2000c101524 */
[----:B------:R-:W-:-:S02]  /*93d0*/  F2FP.F16.F32.PACK_AB R112, RZ, R112 ;  /* 0x00000070ff70723e */ /* 0x000fc400000000ff */
[C---:B------:R-:W-:Y:S01]  /*93e0*/  ISETP.GT.AND P2, PT, R0.reuse, 0x8, P1 ;  /* 0x000000080000780c */ /* 0x040fe20000f44270 */
[----:B------:R-:W-:Y:S01]  /*93f0*/  @P3 STG.E.U16 desc[UR36][R6.64+0x152], R111 ;  /* 0x0001526f06003986 */ /* 0x000fe2000c101524 */
[C---:B------:R-:W-:Y:S02]  /*9400*/  ISETP.GT.AND P1, PT, R3.reuse, 0xb8, PT ;  /* 0x000000b80300780c */ /* 0x040fe40003f24270 */
[----:B------:R-:W-:Y:S01]  /*9410*/  F2FP.F16.F32.PACK_AB R113, RZ, R113 ;  /* 0x00000071ff71723e */ /* 0x000fe200000000ff */
[----:B------:R-:W-:Y:S01]  /*9420*/  @P4 STG.E.U16 desc[UR36][R4.64+0x160], R112 ;  /* 0x0001607004004986 */ /* 0x000fe2000c101524 */
[C---:B------:R-:W-:Y:S02]  /*9430*/  ISETP.GT.AND P3, PT, R0.reuse, 0x8, P0 ;  /* 0x000000080000780c */ /* 0x040fe40000764270 */
[----:B------:R-:W-:Y:S01]  /*9440*/  ISETP.GT.AND P0, PT, R3, 0xb9, PT ;  /* 0x000000b90300780c */ /* 0x000fe20003f04270 */
[----:B------:R-:W-:Y:S01]  /*9450*/  @P5 STG.E.U16 desc[UR36][R4.64+0x162], R113 ;  /* 0x0001627104005986 */ /* 0x000fe2000c101524 */
[----:B------:R-:W-:-:S02]  /*9460*/  ISETP.GT.AND P4, PT, R0, RZ, P1 ;  /* 0x000000ff0000720c */ /* 0x000fc40000f84270 */
[----:B------:R-:W-:Y:S02]  /*9470*/  F2FP.F16.F32.PACK_AB R114, RZ, R114 ;  /* 0x00000072ff72723e */ /* 0x000fe400000000ff */
[C---:B------:R-:W-:Y:S02]  /*9480*/  ISETP.GT.AND P5, PT, R0.reuse, RZ, P0 ;  /* 0x000000ff0000720c */ /* 0x040fe400007a4270 */
[----:B------:R-:W-:Y:S01]  /*9490*/  F2FP.F16.F32.PACK_AB R115, RZ, R115 ;  /* 0x00000073ff73723e */ /* 0x000fe200000000ff */
[----:B------:R-:W-:Y:S01]  /*94a0*/  @P2 STG.E.U16 desc[UR36][R6.64+0x160], R114 ;  /* 0x0001607206002986 */ /* 0x000fe2000c101524 */
[----:B------:R-:W-:Y:S02]  /*94b0*/  F2FP.F16.F32.PACK_AB R116, RZ, R116 ;  /* 0x00000074ff74723e */ /* 0x000fe400000000ff */
        /* <DEDUP_REMOVED lines=65> */
[----:B------:R-:W-:Y:S02]  /*98d0*/  ISETP.GT.AND P5, PT, R0, RZ, P0 ;  /* 0x000000ff0000720c */ /* 0x000fe400007a4270 */
[----:B------:R-:W-:Y:S02]  /*98e0*/  F2FP.F16.F32.PACK_AB R134, RZ, R134 ;  /* 0x00000086ff86723e */ /* 0x000fe400000000ff */
[----:B------:R-:W-:Y:S02]  /*98f0*/  F2FP.F16.F32.PACK_AB R135, RZ, R135 ;  /* 0x00000087ff87723e */ /* 0x000fe400000000ff */
[----:B------:R-:W-:Y:S01]  /*9900*/  F2FP.F16.F32.PACK_AB R136, RZ, R136 ;  /* 0x00000088ff88723e */ /* 0x000fe200000000ff */
[----:B------:R-:W-:Y:S01]  /*9910*/  @P2 STG.E.U16 desc[UR36][R6.64+0x1b0], R134 ;  /* 0x0001b08606002986 */ /* 0x000fe2000c101524 */
[----:B------:R-:W-:-:S02]  /*9920*/  F2FP.F16.F32.PACK_AB R137, RZ, R137 ;  /* 0x00000089ff89723e */ /* 0x000fc400000000ff */
[C---:B------:R-:W-:Y:S01]  /*9930*/  ISETP.GT.AND P1, PT, R0.reuse, 0x8, P1 ;  /* 0x000000080000780c */ /* 0x040fe20000f24270 */
[----:B------:R-:W-:Y:S01]  /*9940*/  @P3 STG.E.U16 desc[UR36][R6.64+0x1b2], R135 ;  /* 0x0001b28706003986 */ /* 0x000fe2000c101524 */
[C---:B------:R-:W-:Y:S02]  /*9950*/  ISETP.GT.AND P2, PT, R0.reuse, 0x8, P0 ;  /* 0x000000080000780c */ /* 0x040fe40000744270 */
[C---:B------:R-:W-:Y:S01]  /*9960*/  ISETP.GT.AND P0, PT, R3.reuse, 0xe9, PT ;  /* 0x000000e90300780c */ /* 0x040fe20003f04270 */
[----:B------:R-:W-:Y:S01]  /*9970*/  @P4 STG.E.U16 desc[UR36][R4.64+0x1c0], R136 ;  /* 0x0001c08804004986 */ /* 0x000fe2000c101524 */
[----:B------:R-:W-:Y:S02]  /*9980*/  ISETP.GT.AND P4, PT, R3, 0xe8, PT ;  /* 0x000000e80300780c */ /* 0x000fe40003f84270 */
[----:B------:R-:W-:Y:S01]  /*9990*/  F2FP.F16.F32.PACK_AB R138, RZ, R138 ;  /* 0x0000008aff8a723e */ /* 0x000fe200000000ff */
[----:B------:R-:W-:Y:S01]  /*99a0*/  @P5 STG.E.U16 desc[UR36][R4.64+0x1c2], R137 ;  /* 0x0001c28904005986 */ /* 0x000fe2000c101524 */
[----:B------:R-:W-:-:S02]  /*99b0*/  ISETP.GT.AND P5, PT, R0, RZ, P4 ;  /* 0x000000ff0000720c */ /* 0x000fc400027a4270 */
[----:B------:R-:W-:Y:S01]  /*99c0*/  F2FP.F16.F32.PACK_AB R139, RZ, R139 ;  /* 0x0000008bff8b723e */ /* 0x000fe200000000ff */
[----:B------:R-:W-:Y:S01]  /*99d0*/  @P1 STG.E.U16 desc[UR36][R6.64+0x1c0], R138 ;  /* 0x0001c08a06001986 */ /* 0x000fe2000c101524 */
[----:B------:R-:W-:Y:S02]  /*99e0*/  F2FP.F16.F32.PACK_AB R140, RZ, R140 ;  /* 0x0000008cff8c723e */ /* 0x000fe400000000ff */
[C---:B------:R-:W-:Y:S01]  /*99f0*/  ISETP.GT.AND P3, PT, R0.reuse, RZ, P0 ;  /* 0x000000ff0000720c */ /* 0x040fe20000764270 */
[----:B------:R-:W-:Y:S01]  /*9a00*/  @P2 STG.E.U16 desc[UR36][R6.64+0x1c2], R139 ;  /* 0x0001c28b06002986 */ /* 0x000fe2000c101524 */
[C---:B------:R-:W-:Y:S02]  /*9a10*/  ISETP.GT.AND P4, PT, R0.reuse, 0x8, P4 ;  /* 0x000000080000780c */ /* 0x040fe40002784270 */
[----:B------:R-:W-:Y:S02]  /*9a20*/  F2FP.F16.F32.PACK_AB R141, RZ, R141 ;  /* 0x0000008dff8d723e */ /* 0x000fe400000000ff */
[----:B------:R-:W-:Y:S01]  /*9a30*/  F2FP.F16.F32.PACK_AB R142, RZ, R142 ;  /* 0x0000008eff8e723e */ /* 0x000fe200000000ff */
[----:B------:R-:W-:Y:S01]  /*9a40*/  @P5 STG.E.U16 desc[UR36][R4.64+0x1d0], R140 ;  /* 0x0001d08c04005986 */ /* 0x000fe2000c101524 */
[----:B------:R-:W-:-:S02]  /*9a50*/  ISETP.GT.AND P5, PT, R0, 0x8, P0 ;  /* 0x000000080000780c */ /* 0x000fc400007a4270 */
[----:B------:R-:W-:Y:S02]  /*9a60*/  F2FP.F16.F32.PACK_AB R143, RZ, R143 ;  /* 0x0000008fff8f723e */ /* 0x000fe400000000ff */
[C---:B------:R-:W-:Y:S01]  /*9a70*/  ISETP.GT.AND P0, PT, R3.reuse, 0xf1, PT ;  /* 0x000000f10300780c */ /* 0x040fe20003f04270 */
[----:B------:R-:W-:Y:S01]  /*9a80*/  @P3 STG.E.U16 desc[UR36][R4.64+0x1d2], R141 ;  /* 0x0001d28d04003986 */ /* 0x000fe2000c101524 */
[----:B------:R-:W-:Y:S02]  /*9a90*/  ISETP.GT.AND P3, PT, R3, 0xf0, PT ;  /* 0x000000f00300780c */ /* 0x000fe40003f64270 */
[----:B------:R-:W-:Y:S01]  /*9aa0*/  F2FP.F16.F32.PACK_AB R144, RZ, R144 ;  /* 0x00000090ff90723e */ /* 0x000fe200000000ff */
[----:B------:R-:W-:Y:S01]  /*9ab0*/  @P4 STG.E.U16 desc[UR36][R6.64+0x1d0], R142 ;  /* 0x0001d08e06004986 */ /* 0x000fe2000c101524 */
[C---:B------:R-:W-:Y:S02]  /*9ac0*/  ISETP.GT.AND P4, PT, R0.reuse, RZ, P3 ;  /* 0x000000ff0000720c */ /* 0x040fe40001f84270 */
[----:B------:R-:W-:Y:S01]  /*9ad0*/  F2FP.F16.F32.PACK_AB R145, RZ, R145 ;  /* 0x00000091ff91723e */ /* 0x000fe200000000ff */
[----:B------:R-:W-:Y:S01]  /*9ae0*/  @P5 STG.E.U16 desc[UR36][R6.64+0x1d2], R143 ;  /* 0x0001d28f06005986 */ /* 0x000fe2000c101524 */
[----:B------:R-:W-:-:S02]  /*9af0*/  ISETP.GT.AND P5, PT, R0, RZ, P0 ;  /* 0x000000ff0000720c */ /* 0x000fc400007a4270 */
[C---:B------:R-:W-:Y:S02]  /*9b00*/  ISETP.GT.AND P2, PT, R3.reuse, 0xf8, PT ;  /* 0x000000f80300780c */ /* 0x040fe40003f44270 */
[----:B------:R-:W-:Y:S02]  /*9b10*/  ISETP.GT.AND P1, PT, R3, 0xf9, PT ;  /* 0x000000f90300780c */ /* 0x000fe40003f24270 */
[C---:B------:R-:W-:Y:S02]  /*9b20*/  ISETP.GT.AND P3, PT, R0.reuse, 0x8, P3 ;  /* 0x000000080000780c */ /* 0x040fe40001f64270 */
[C---:B------:R-:W-:Y:S01]  /*9b30*/  ISETP.GT.AND P0, PT, R0.reuse, 0x8, P0 ;  /* 0x000000080000780c */ /* 0x040fe20000704270 */
[----:B------:R-:W-:Y:S01]  /*9b40*/  @P4 STG.E.U16 desc[UR36][R4.64+0x1e0], R144 ;  /* 0x0001e09004004986 */ /* 0x000fe2000c101524 */
[C---:B------:R-:W-:Y:S02]  /*9b50*/  ISETP.GT.AND P4, PT, R0.reuse, RZ, P1 ;  /* 0x000000ff0000720c */ /* 0x040fe40000f84270 */
[----:B------:R-:W-:Y:S01]  /*9b60*/  F2FP.F16.F32.PACK_AB R146, RZ, R146 ;  /* 0x00000092ff92723e */ /* 0x000fe200000000ff */
[----:B------:R-:W-:Y:S01]  /*9b70*/  @P5 STG.E.U16 desc[UR36][R4.64+0x1e2], R145 ;  /* 0x0001e29104005986 */ /* 0x000fe2000c101524 */
[----:B------:R-:W-:-:S02]  /*9b80*/  ISETP.GT.AND P5, PT, R0, RZ, P2 ;  /* 0x000000ff0000720c */ /* 0x000fc400017a4270 */
[C---:B------:R-:W-:Y:S02]  /*9b90*/  ISETP.GT.AND P2, PT, R0.reuse, 0x8, P2 ;  /* 0x000000080000780c */ /* 0x040fe40001744270 */
[----:B------:R-:W-:Y:S01]  /*9ba0*/  F2FP.F16.F32.PACK_AB R147, RZ, R147 ;  /* 0x00000093ff93723e */ /* 0x000fe200000000ff */
[----:B------:R-:W-:Y:S01]  /*9bb0*/  @P3 STG.E.U16 desc[UR36][R6.64+0x1e0], R146 ;  /* 0x0001e09206003986 */ /* 0x000fe2000c101524 */
[----:B------:R-:W-:Y:S02]  /*9bc0*/  ISETP.GT.AND P1, PT, R0, 0x8, P1 ;  /* 0x000000080000780c */ /* 0x000fe40000f24270 */
[----:B------:R-:W-:Y:S01]  /*9bd0*/  F2FP.F16.F32.PACK_AB R148, RZ, R148 ;  /* 0x00000094ff94723e */ /* 0x000fe200000000ff */
[----:B------:R-:W-:Y:S01]  /*9be0*/  @P0 STG.E.U16 desc[UR36][R6.64+0x1e2], R147 ;  /* 0x0001e29306000986 */ /* 0x000fe2000c101524 */
[----:B------:R-:W-:Y:S02]  /*9bf0*/  F2FP.F16.F32.PACK_AB R149, RZ, R149 ;  /* 0x00000095ff95723e */ /* 0x000fe400000000ff */
[----:B------:R-:W-:Y:S01]  /*9c00*/  F2FP.F16.F32.PACK_AB R150, RZ, R150 ;  /* 0x00000096ff96723e */ /* 0x000fe200000000ff */
[----:B------:R-:W-:Y:S01]  /*9c10*/  @P5 STG.E.U16 desc[UR36][R4.64+0x1f0], R148 ;  /* 0x0001f09404005986 */ /* 0x000fe2000c101524 */
[----:B------:R-:W-:-:S03]  /*9c20*/  F2FP.F16.F32.PACK_AB R151, RZ, R151 ;  /* 0x00000097ff97723e */ /* 0x000fc600000000ff */
[----:B------:R0:W-:Y:S02]  /*9c30*/  @P4 STG.E.U16 desc[UR36][R4.64+0x1f2], R149 ;  /* 0x0001f29504004986 */ /* 0x0001e4000c101524 */
[----:B0-----:R-:W-:Y:S02]  /*9c40*/  @P2 IMAD.MOV.U32 R4, RZ, RZ, R6 ;  /* 0x000000ffff042224 */ /* 0x001fe400078e0006 */
[----:B------:R-:W-:-:S05]  /*9c50*/  @P2 IMAD.MOV.U32 R5, RZ, RZ, R7 ;  /* 0x000000ffff052224 */ /* 0x000fca00078e0007 */
[----:B------:R0:W-:Y:S04]  /*9c60*/  @P2 STG.E.U16 desc[UR36][R4.64+0x1f0], R150 ;  /* 0x0001f09604002986 */ /* 0x0001e8000c101524 */
[----:B------:R0:W-:Y:S02]  /*9c70*/  @P1 STG.E.U16 desc[UR36][R6.64+0x1f2], R151 ;  /* 0x0001f29706001986 */ /* 0x0001e4000c101524 */
.L_x_282:
[----:B------:R-:W-:Y:S05]  /*9c80*/  BSYNC B0 ;  /* 0x0000000000007941 */ /* 0x000fea0003800000 */
.L_x_28:
[----:B------:R-:W-:Y:S01]  /*9c90*/  ULDC UR4, c[0x0][0xc] ;  /* 0x0000030000047ab9 */ /* 0x000fe20000000800 */
[----:B------:R-:W-:Y:S01]  /*9ca0*/  ULDC UR5, c[0x0][0x10] ;  /* 0x0000040000057ab9 */ /* 0x000fe20000000800 */
[----:B0-----:R-:W0:Y:S01]  /*9cb0*/  LDC R3, c[0x0][0x14] ;  /* 0x00000500ff037b82 */ /* 0x001e220000000800 */
[----:B------:R-:W-:Y:S01]  /*9cc0*/  UIMAD.WIDE.U32 UR4, UR4, UR5, URZ ;  /* 0x00000005040472a5 */ /* 0x000fe2000f8e003f */
[----:B------:R-:W-:Y:S01]  /*9cd0*/  PRMT R0, RZ, 0x7610, R0 ;  /* 0x00007610ff007816 */ /* 0x000fe20000000000 */
[----:B----45:R-:W-:Y:S02]  /*9ce0*/  IMAD.MOV.U32 R152, RZ, RZ, -0x1 ;  /* 0xffffffffff987424 */ /* 0x030fe400078e00ff */
[----:B------:R-:W-:Y:S02]  /*9cf0*/  IMAD.MOV.U32 R23, RZ, RZ, -0x1 ;  /* 0xffffffffff177424 */ /* 0x000fe400078e00ff */
[----:B0-----:R-:W-:-:S04]  /*9d00*/  IMAD.WIDE.U32 R16, R3, UR4, R16 ;  /* 0x0000000403107c25 */ /* 0x001fc8000f8e0010 */
[----:B------:R-:W-:Y:S01]  /*9d10*/  IMAD R3, R3, UR5, RZ ;  /* 0x0000000503037c24 */ /* 0x000fe2000f8e02ff */
[----:B------:R-:W-:Y:S02]  /*9d20*/  ULDC.64 UR4, c[0x0][0x650] ;  /* 0x0001940000047ab9 */ /* 0x000fe40000000a00 */
[----:B------:R-:W-:Y:S01]  /*9d30*/  ISETP.GE.U32.AND P0, PT, R16, UR4, PT ;  /* 0x0000000410007c0c */ /* 0x000fe2000bf06070 */
[----:B------:R-:W-:-:S05]  /*9d40*/  IMAD.IADD R17, R17, 0x1, R3 ;  /* 0x0000000111117824 */ /* 0x000fca00078e0203 */
[----:B------:R-:W-:-:S13]  /*9d50*/  ISETP.GE.U32.AND.EX P0, PT, R17, UR5, PT, P0 ;  /* 0x0000000511007c0c */ /* 0x000fda000bf06100 */
[----:B------:R-:W-:Y:S05]  /*9d60*/  @P0 BRA `(.L_x_283) ;  /* 0x0000000400640947 */ /* 0x000fea0003800000 */
[----:B------:R-:W0:Y:S01]  /*9d70*/  S2R R12, SR_CTAID.X ;  /* 0x00000000000c7919 */ /* 0x000e220000002500 */
[----:B------:R-:W4:Y:S01]  /*9d80*/  LDC.64 R10, c[0x0][0x628] ;  /* 0x00018a00ff0a7b82 */ /* 0x000f220000000a00 */
[----:B------:R-:W-:Y:S01]  /*9d90*/  ULDC UR4, c[0x0][0x150] ;  /* 0x0000540000047ab9 */ /* 0x000fe20000000800 */
[----:B-123--:R-:W-:Y:S01]  /*9da0*/  IMAD.MOV.U32 R8, RZ, RZ, R16 ;  /* 0x000000ffff087224 */ /* 0x00efe200078e0010 */
[----:B------:R-:W1:Y:S01]  /*9db0*/  S2R R24, SR_CTAID.Y ;  /* 0x0000000000187919 */ /* 0x000e620000002600 */
[----:B------:R-:W-:-:S04]  /*9dc0*/  IMAD.MOV.U32 R9, RZ, RZ, R17 ;  /* 0x000000ffff097224 */ /* 0x000fc800078e0011 */
[----:B------:R-:W2:Y:S08]  /*9dd0*/  LDC R21, c[0x0][0x144] ;  /* 0x00005100ff157b82 */ /* 0x000eb00000000800 */
[----:B------:R-:W3:Y:S08]  /*9de0*/  LDC R0, c[0x0][0x630] ;  /* 0x00018c00ff007b82 */ /* 0x000ef00000000800 */
[----:B------:R-:W1:Y:S01]  /*9df0*/  LDC.64 R14, c[0x0][0x620] ;  /* 0x00018800ff0e7b82 */ /* 0x000e620000000a00 */
[----:B----4-:R-:W-:-:S04]  /*9e00*/  ISETP.NE.U32.AND P0, PT, R10, RZ, PT ;  /* 0x000000ff0a00720c */ /* 0x010fc80003f05070 */
[----:B------:R-:W-:Y:S02]  /*9e10*/  ISETP.NE.AND.EX P0, PT, R11, RZ, PT, P0 ;  /* 0x000000ff0b00720c */ /* 0x000fe40003f05300 */
[----:B0-----:R-:W-:-:S05]  /*9e20*/  I2FP.F32.U32 R3, R12 ;  /* 0x0000000c00037245 */ /* 0x001fca0000201000 */
[----:B------:R-:W-:-:S04]  /*9e30*/  FMUL R3, R3, UR4 ;  /* 0x0000000403037c20 */ /* 0x000fc80008400000 */
[----:B------:R0:W4:Y:S02]  /*9e40*/  F2I.U32.TRUNC.NTZ R20, R3 ;  /* 0x0000000300147305 */ /* 0x000124000020f000 */
[----:B--23--:R-:W-:Y:S05]  /*9e50*/  @!P0 BRA `(.L_x_284) ;  /* 0x0000000000288947 */ /* 0x00cfea0003800000 */
[----:B0-----:R-:W0:Y:S02]  /*9e60*/  LDC R3, c[0x0][0x634] ;  /* 0x00018d00ff037b82 */ /* 0x001e240000000800 */
        /* <DEDUP_REMOVED lines=9> */
.L_x_284:
[----:B------:R-:W2:Y:S01]  /*9f00*/  LDC.64 R30, c[0x0][0x640] ;  /* 0x00019000ff1e7b82 */ /* 0x000ea20000000a00 */
[-CC-:B------:R-:W-:Y:S01]  /*9f10*/  SHF.R.U64 R23, R8, R0.reuse, R9.reuse ;  /* 0x0000000008177219 */ /* 0x180fe20000001209 */
[----:B----4-:R-:W-:Y:S01]  /*9f20*/  IMAD.MOV R20, RZ, RZ, -R20 ;  /* 0x000000ffff147224 */ /* 0x010fe200078e0a14 */
[----:B------:R-:W-:Y:S01]  /*9f30*/  SHF.R.U32.HI R0, RZ, R0, R9 ;  /* 0x00000000ff007219 */ /* 0x000fe20000011609 */
[----:B------:R-:W-:Y:S01]  /*9f40*/  ULDC UR4, c[0x0][0x154] ;  /* 0x0000550000047ab9 */ /* 0x000fe20000000800 */
[----:B0-----:R-:W-:Y:S01]  /*9f50*/  IADD3 R3, P0, RZ, -R23, RZ ;  /* 0x80000017ff037210 */ /* 0x001fe20007f1e0ff */
[----:B------:R-:W-:Y:S02]  /*9f60*/  IMAD R26, R21, R20, R12 ;  /* 0x00000014151a7224 */ /* 0x000fe400078e020c */
[----:B------:R-:W0:Y:S01]  /*9f70*/  LDC R6, c[0x0][0x618] ;  /* 0x00018600ff067b82 */ /* 0x000e220000000800 */
[----:B------:R-:W-:Y:S02]  /*9f80*/  IMAD.MOV.U32 R7, RZ, RZ, 0x1 ;  /* 0x00000001ff077424 */ /* 0x000fe400078e00ff */
[----:B------:R-:W-:-:S04]  /*9f90*/  IMAD.X R5, RZ, RZ, ~R0, P0 ;  /* 0x000000ffff057224 */ /* 0x000fc800000e0e00 */
[-C--:B-1----:R-:W-:Y:S01]  /*9fa0*/  IMAD R0, R5, R14.reuse, RZ ;  /* 0x0000000e05007224 */ /* 0x082fe200078e02ff */
[----:B------:R-:W1:Y:S01]  /*9fb0*/  LDC R8, c[0x0][0x608] ;  /* 0x00018200ff087b82 */ /* 0x000e620000000800 */
[----:B------:R-:W-:-:S04]  /*9fc0*/  IMAD.WIDE.U32 R4, R3, R14, R16 ;  /* 0x0000000e03047225 */ /* 0x000fc800078e0010 */
[----:B------:R-:W-:Y:S01]  /*9fd0*/  IMAD R3, R3, R15, R0 ;  /* 0x0000000f03037224 */ /* 0x000fe200078e0200 */
[----:B------:R-:W-:Y:S02]  /*9fe0*/  I2FP.F32.U32 R0, R24 ;  /* 0x0000001800007245 */ /* 0x000fe40000201000 */
[----:B------:R-:W3:Y:S01]  /*9ff0*/  LDC R28, c[0x0][0x658] ;  /* 0x00019600ff1c7b82 */ /* 0x000ee20000000800 */
[----:B------:R-:W-:Y:S01]  /*a000*/  IMAD.IADD R3, R5, 0x1, R3 ;  /* 0x0000000105037824 */ /* 0x000fe200078e0203 */
[----:B--2---:R-:W-:Y:S01]  /*a010*/  ISETP.NE.U32.AND P0, PT, R30, RZ, PT ;  /* 0x000000ff1e00720c */ /* 0x004fe20003f05070 */
[----:B------:R-:W-:Y:S01]  /*a020*/  FMUL R0, R0, UR4 ;  /* 0x0000000400007c20 */ /* 0x000fe20008400000 */
[----:B------:R-:W-:Y:S02]  /*a030*/  IMAD.MOV.U32 R5, RZ, RZ, -0x1 ;  /* 0xffffffffff057424 */ /* 0x000fe400078e00ff */
[----:B------:R-:W-:Y:S01]  /*a040*/  ISETP.NE.AND.EX P0, PT, R31, RZ, PT, P0 ;  /* 0x000000ff1f00720c */ /* 0x000fe20003f05300 */
[----:B------:R2:W4:Y:S01]  /*a050*/  F2I.U32.TRUNC.NTZ R13, R0 ;  /* 0x00000000000d7305 */ /* 0x000522000020f000 */
[----:B------:R-:W2:Y:S01]  /*a060*/  LDC R15, c[0x0][0x148] ;  /* 0x00005200ff0f7b82 */ /* 0x000ea20000000800 */
[----:B0-----:R-:W-:-:S02]  /*a070*/  SHF.R.U64 R12, R4, R6, R3 ;  /* 0x00000006040c7219 */ /* 0x001fc40000001203 */
[----:B------:R-:W-:-:S05]  /*a080*/  SHF.R.U32.HI R3, RZ, R6, R3 ;  /* 0x00000006ff037219 */ /* 0x000fca0000011603 */
[----:B------:R-:W0:Y:S01]  /*a090*/  LDC R20, c[0x0][0x600] ;  /* 0x00018000ff147b82 */ /* 0x000e220000000800 */
[-CC-:B-1----:R-:W-:Y:S02]  /*a0a0*/  SHF.R.U64 R10, R12, R8.reuse, R3.reuse ;  /* 0x000000080c0a7219 */ /* 0x182fe40000001203 */
[----:B------:R-:W-:-:S05]  /*a0b0*/  SHF.R.U32.HI R3, RZ, R8, R3 ;  /* 0x00000008ff037219 */ /* 0x000fca0000011603 */
[----:B------:R-:W1:Y:S01]  /*a0c0*/  LDC R21, c[0x0][0x648] ;  /* 0x00019200ff157b82 */ /* 0x000e620000000800 */
[-C--:B---3--:R-:W-:Y:S02]  /*a0d0*/  SHF.L.U32 R4, R5, R28.reuse, RZ ;  /* 0x0000001c05047219 */ /* 0x088fe400000006ff */
[-CC-:B------:R-:W-:Y:S02]  /*a0e0*/  SHF.R.U64 R14, R10, R28.reuse, R3.reuse ;  /* 0x0000001c0a0e7219 */ /* 0x180fe40000001203 */
[----:B------:R-:W-:Y:S02]  /*a0f0*/  SHF.R.U32.HI R5, RZ, R28, R3 ;  /* 0x0000001cff057219 */ /* 0x000fe40000011603 */
[----:B------:R-:W-:Y:S01]  /*a100*/  LOP3.LUT R153, RZ, R4, RZ, 0x33, !PT ;  /* 0x00000004ff997212 */ /* 0x000fe200078e33ff */
[----:B------:R-:W3:Y:S01]  /*a110*/  LDC R25, c[0x0][0x638] ;  /* 0x00018e00ff197b82 */ /* 0x000ee20000000800 */
[----:B------:R-:W-:Y:S01]  /*a120*/  SHF.L.U32 R28, R7, R28, RZ ;  /* 0x0000001c071c7219 */ /* 0x000fe200000006ff */
[----:B------:R-:W-:-:S06]  /*a130*/  IMAD.MOV.U32 R4, RZ, RZ, R14 ;  /* 0x000000ffff047224 */ /* 0x000fcc00078e000e */
[----:B------:R-:W0:Y:S01]  /*a140*/  LDC R27, c[0x0][0x610] ;  /* 0x00018400ff1b7b82 */ /* 0x000e220000000800 */
[----:B----4-:R-:W-:Y:S05]  /*a150*/  @!P0 BRA `(.L_x_285) ;  /* 0x0000000000288947 */ /* 0x010fea0003800000 */
[----:B------:R-:W4:Y:S02]  /*a160*/  LDC R3, c[0x0][0x64c] ;  /* 0x00019300ff037b82 */ /* 0x000f240000000800 */
[----:B----4-:R-:W-:-:S05]  /*a170*/  IADD3 R3, P0, R14, R3, RZ ;  /* 0x000000030e037210 */ /* 0x010fca0007f1e0ff */
        /* <DEDUP_REMOVED lines=8> */
.L_x_285:
[----:B------:R-:W-:Y:S01]  /*a200*/  ISETP.NE.AND P0, PT, R2, 0x1, PT ;  /* 0x000000010200780c */ /* 0x000fe20003f05270 */
[----:B------:R-:W-:Y:S01]  /*a210*/  IMAD.MOV R13, RZ, RZ, -R13 ;  /* 0x000000ffff0d7224 */ /* 0x000fe200078e0a0d */
[----:B-12---:R-:W-:Y:S01]  /*a220*/  SHF.R.U64 R0, R4, R21, R5 ;  /* 0x0000001504007219 */ /* 0x006fe20000001205 */
[----:B0-----:R-:W-:Y:S01]  /*a230*/  VIADD R5, R20, 0xffffffff ;  /* 0xffffffff14057836 */ /* 0x001fe20000000000 */
[----:B------:R-:W-:-:S03]  /*a240*/  LOP3.LUT R153, R10, R153, RZ, 0xc0, !PT ;  /* 0x000000990a997212 */ /* 0x000fc600078ec0ff */
[----:B------:R-:W-:Y:S01]  /*a250*/  IMAD.MOV R3, RZ, RZ, -R0 ;  /* 0x000000ffff037224 */ /* 0x000fe200078e0a00 */
[----:B------:R-:W-:Y:S01]  /*a260*/  LOP3.LUT R5, R12, R5, RZ, 0xc0, !PT ;  /* 0x000000050c057212 */ /* 0x000fe200078ec0ff */
[----:B------:R-:W-:Y:S02]  /*a270*/  IMAD R153, R28, R0, R153 ;  /* 0x000000001c997224 */ /* 0x000fe400078e0299 */
[----:B---3--:R-:W-:Y:S02]  /*a280*/  IMAD R0, R3, R25, R14 ;  /* 0x0000001903007224 */ /* 0x008fe400078e020e */
[----:B------:R-:W-:Y:S02]  /*a290*/  @P0 IMAD R26, R15, R13, R24 ;  /* 0x0000000d0f1a0224 */ /* 0x000fe400078e0218 */
[----:B------:R-:W-:Y:S02]  /*a2a0*/  IMAD R4, R0, R20, R5 ;  /* 0x0000001400047224 */ /* 0x000fe400078e0205 */
[----:B------:R-:W-:-:S02]  /*a2b0*/  IMAD R153, R153, R27, R26 ;  /* 0x0000001b99997224 */ /* 0x000fc400078e021a */
[----:B------:R-:W-:-:S03]  /*a2c0*/  IMAD.MOV.U32 R3, RZ, RZ, 0x1 ;  /* 0x00000001ff037424 */ /* 0x000fc600078e00ff */
[----:B------:R-:W-:Y:S02]  /*a2d0*/  SEL R152, R4, R153, !P0 ;  /* 0x0000009904987207 */ /* 0x000fe40004000000 */
[----:B------:R-:W-:Y:S02]  /*a2e0*/  PRMT R0, R3, 0x7610, R0 ;  /* 0x0000761003007816 */ /* 0x000fe40000000000 */
[----:B------:R-:W-:-:S07]  /*a2f0*/  SEL R153, R153, R4, !P0 ;  /* 0x0000000499997207 */ /* 0x000fce0004000000 */
.L_x_283:
[----:B------:R-:W-:-:S13]  /*a300*/  LOP3.LUT P0, RZ, R0, 0xff, RZ, 0xc0, !PT ;  /* 0x000000ff00ff7812 */ /* 0x000fda000780c0ff */
[----:B------:R-:W-:Y:S05]  /*a310*/  @P0 BRA `(.L_x_286) ;  /* 0xffffff6800f40947 */ /* 0x000fea000383ffff */
[----:B------:R-:W-:Y:S05]  /*a320*/  EXIT ;  /* 0x000000000000794d */ /* 0x000fea0003800000 */
.L_x_3:
[----:B0-----:R-:W-:Y:S01]  /*a330*/  ULDC.64 UR4, c[0x0][0x650] ;  /* 0x0001940000047ab9 */ /* 0x001fe20000000a00 */
        /* <DEDUP_REMOVED lines=25> */
.L_x_288:
[--C-:B------:R-:W-:Y:S01]  /*a4d0*/  SHF.R.U64 R12, R10, R14, R11.reuse ;  /* 0x0000000e0a0c7219 */ /* 0x100fe2000000120b */
[----:B------:R-:W0:Y:S01]  /*a4e0*/  LDC R22, c[0x0][0x618] ;  /* 0x00018600ff167b82 */ /* 0x000e220000000800 */
[----:B------:R-:W-:Y:S01]  /*a4f0*/  I2FP.F32.U32 R6, R4 ;  /* 0x0000000400067245 */ /* 0x000fe20000201000 */
[----:B------:R-:W-:Y:S01]  /*a500*/  ULDC UR4, c[0x0][0x150] ;  /* 0x0000540000047ab9 */ /* 0x000fe20000000800 */
[----:B------:R-:W-:Y:S02]  /*a510*/  SHF.R.U32.HI R5, RZ, R14, R11 ;  /* 0x0000000eff057219 */ /* 0x000fe4000001160b */
[----:B------:R-:W-:Y:S01]  /*a520*/  IADD3 R9, P0, RZ, -R12, RZ ;  /* 0x8000000cff097210 */ /* 0x000fe20007f1e0ff */
[----:B------:R-:W-:Y:S01]  /*a530*/  FMUL R11, R6, UR4 ;  /* 0x00000004060b7c20 */ /* 0x000fe20008400000 */
[----:B------:R-:W-:Y:S01]  /*a540*/  ULDC UR4, c[0x0][0x154] ;  /* 0x0000550000047ab9 */ /* 0x000fe20000000800 */
[----:B------:R-:W1:Y:S02]  /*a550*/  LDC.64 R24, c[0x0][0x640] ;  /* 0x00019000ff187b82 */ /* 0x000e640000000a00 */
[----:B------:R-:W-:-:S02]  /*a560*/  IMAD.X R5, RZ, RZ, ~R5, P0 ;  /* 0x000000ffff057224 */ /* 0x000fc400000e0e05 */
[----:B------:R-:W2:Y:S01]  /*a570*/  F2I.U32.TRUNC.NTZ R11, R11 ;  /* 0x0000000b000b7305 */ /* 0x000ea2000020f000 */
[----:B------:R-:W-:-:S03]  /*a580*/  IMAD.WIDE.U32 R6, R9, R20, R16 ;  /* 0x0000001409067225 */ /* 0x000fc600078e0010 */
[----:B------:R-:W3:Y:S01]  /*a590*/  LDC R13, c[0x0][0x144] ;  /* 0x00005100ff0d7b82 */ /* 0x000ee20000000800 */
[----:B------:R-:W-:-:S04]  /*a5a0*/  IMAD R8, R5, R20, RZ ;  /* 0x0000001405087224 */ /* 0x000fc800078e02ff */
[----:B------:R-:W-:Y:S02]  /*a5b0*/  IMAD R5, R9, R21, R8 ;  /* 0x0000001509057224 */ /* 0x000fe400078e0208 */
[----:B------:R-:W-:Y:S01]  /*a5c0*/  IMAD.MOV.U32 R8, RZ, RZ, -0x1 ;  /* 0xffffffffff087424 */ /* 0x000fe200078e00ff */
[----:B------:R-:W4:Y:S01]  /*a5d0*/  LDC R14, c[0x0][0x608] ;  /* 0x00018200ff0e7b82 */ /* 0x000f220000000800 */
[----:B------:R-:W-:Y:S01]  /*a5e0*/  IMAD.IADD R5, R7, 0x1, R5 ;  /* 0x0000000107057824 */ /* 0x000fe200078e0205 */
[----:B------:R-:W-:-:S04]  /*a5f0*/  I2FP.F32.U32 R7, R3 ;  /* 0x0000000300077245 */ /* 0x000fc80000201000 */
[-C--:B0-----:R-:W-:Y:S01]  /*a600*/  SHF.R.U64 R10, R6, R22.reuse, R5 ;  /* 0x00000016060a7219 */ /* 0x081fe20000001205 */
[----:B--2---:R-:W-:Y:S01]  /*a610*/  IMAD.MOV R6, RZ, RZ, -R11 ;  /* 0x000000ffff067224 */ /* 0x004fe200078e0a0b */
[----:B------:R-:W0:Y:S01]  /*a620*/  LDC R9, c[0x0][0x658] ;  /* 0x00019600ff097b82 */ /* 0x000e220000000800 */
[----:B-1----:R-:W-:Y:S01]  /*a630*/  ISETP.NE.U32.AND P0, PT, R24, RZ, PT ;  /* 0x000000ff1800720c */ /* 0x002fe20003f05070 */
[----:B------:R-:W-:Y:S01]  /*a640*/  FMUL R7, R7, UR4 ;  /* 0x0000000407077c20 */ /* 0x000fe20008400000 */
[----:B------:R-:W-:Y:S02]  /*a650*/  SHF.R.U32.HI R5, RZ, R22, R5 ;  /* 0x00000016ff057219 */ /* 0x000fe40000011605 */
[----:B------:R-:W-:-:S03]  /*a660*/  ISETP.NE.AND.EX P0, PT, R25, RZ, PT, P0 ;  /* 0x000000ff1900720c */ /* 0x000fc60003f05300 */
[----:B------:R-:W1:Y:S01]  /*a670*/  LDC R20, c[0x0][0x148] ;  /* 0x00005200ff147b82 */ /* 0x000e620000000800 */
[----:B---3--:R-:W-:Y:S02]  /*a680*/  IMAD R23, R13, R6, R4 ;  /* 0x000000060d177224 */ /* 0x008fe400078e0204 */
[----:B------:R-:W-:-:S05]  /*a690*/  IMAD.MOV.U32 R6, RZ, RZ, 0x1 ;  /* 0x00000001ff067424 */ /* 0x000fca00078e00ff */
[----:B------:R-:W2:Y:S01]  /*a6a0*/  LDC R21, c[0x0][0x600] ;  /* 0x00018000ff157b82 */ /* 0x000ea20000000800 */
[-CC-:B----4-:R-:W-:Y:S02]  /*a6b0*/  SHF.R.U64 R13, R10, R14.reuse, R5.reuse ;  /* 0x0000000e0a0d7219 */ /* 0x190fe40000001205 */
[----:B------:R-:W-:Y:S02]  /*a6c0*/  SHF.R.U32.HI R4, RZ, R14, R5 ;  /* 0x0000000eff047219 */ /* 0x000fe40000011605 */
[----:B------:R3:W4:Y:S03]  /*a6d0*/  F2I.U32.TRUNC.NTZ R14, R7 ;  /* 0x00000007000e7305 */ /* 0x000726000020f000 */
[----:B------:R-:W1:Y:S01]  /*a6e0*/  LDC R26, c[0x0][0x648] ;  /* 0x00019200ff1a7b82 */ /* 0x000e620000000800 */
[-C--:B0-----:R-:W-:Y:S02]  /*a6f0*/  SHF.R.U64 R15, R13, R9.reuse, R4 ;  /* 0x000000090d0f7219 */ /* 0x081fe40000001204 */
[----:B------:R-:W-:-:S02]  /*a700*/  SHF.L.U32 R8, R8, R9, RZ ;  /* 0x0000000908087219 */ /* 0x000fc400000006ff */
[-C--:B------:R-:W-:Y:S01]  /*a710*/  SHF.R.U32.HI R5, RZ, R9.reuse, R4 ;  /* 0x00000009ff057219 */ /* 0x080fe20000011604 */
[----:B------:R-:W-:Y:S01]  /*a720*/  IMAD.MOV.U32 R4, RZ, RZ, R15 ;  /* 0x000000ffff047224 */ /* 0x000fe200078e000f */
[----:B------:R-:W-:Y:S01]  /*a730*/  SHF.L.U32 R22, R6, R9, RZ ;  /* 0x0000000906167219 */ /* 0x000fe200000006ff */
[----:B------:R-:W0:Y:S01]  /*a740*/  LDC R27, c[0x0][0x638] ;  /* 0x00018e00ff1b7b82 */ /* 0x000e220000000800 */
[----:B------:R-:W-:-:S07]  /*a750*/  LOP3.LUT R28, RZ, R8, RZ, 0x33, !PT ;  /* 0x00000008ff1c7212 */ /* 0x000fce00078e33ff */
        /* <DEDUP_REMOVED lines=12> */
.L_x_289:
[----:B------:R-:W-:Y:S01]  /*a820*/  ISETP.NE.AND P0, PT, R2, 0x1, PT ;  /* 0x000000010200780c */ /* 0x000fe20003f05270 */
[----:B--2---:R-:W-:Y:S01]  /*a830*/  VIADD R7, R21, 0xffffffff ;  /* 0xffffffff15077836 */ /* 0x004fe20000000000 */
[----:B-1----:R-:W-:Y:S01]  /*a840*/  SHF.R.U64 R5, R4, R26, R5 ;  /* 0x0000001a04057219 */ /* 0x002fe20000001205 */
[----:B------:R-:W-:Y:S01]  /*a850*/  IMAD.MOV R14, RZ, RZ, -R14 ;  /* 0x000000ffff0e7224 */ /* 0x000fe200078e0a0e */
[----:B------:R-:W-:Y:S01]  /*a860*/  LOP3.LUT R4, R13, R28, RZ, 0xc0, !PT ;  /* 0x0000001c0d047212 */ /* 0x000fe200078ec0ff */
[----:B------:R-:W-:Y:S01]  /*a870*/  IMAD.MOV.U32 R8, RZ, RZ, R12 ;  /* 0x000000ffff087224 */ /* 0x000fe200078e000c */
[----:B------:R-:W-:Y:S01]  /*a880*/  LOP3.LUT R10, R10, R7, RZ, 0xc0, !PT ;  /* 0x000000070a0a7212 */ /* 0x000fe200078ec0ff */
[----:B------:R-:W-:Y:S02]  /*a890*/  IMAD.MOV R6, RZ, RZ, -R5 ;  /* 0x000000ffff067224 */ /* 0x000fe400078e0a05 */
[----:B------:R-:W-:-:S04]  /*a8a0*/  IMAD R4, R22, R5, R4 ;  /* 0x0000000516047224 */ /* 0x000fc800078e0204 */
[----:B------:R-:W-:Y:S02]  /*a8b0*/  @P0 IMAD R23, R20, R14, R3 ;  /* 0x0000000e14170224 */ /* 0x000fe400078e0203 */
[----:B0-----:R-:W-:Y:S02]  /*a8c0*/  IMAD R3, R6, R27, R15 ;  /* 0x0000001b06037224 */ /* 0x001fe400078e020f */
[----:B------:R-:W-:Y:S02]  /*a8d0*/  IMAD R7, R4, R29, R23 ;  /* 0x0000001d04077224 */ /* 0x000fe400078e0217 */
[----:B------:R-:W-:Y:S02]  /*a8e0*/  IMAD R4, R3, R21, R10 ;  /* 0x0000001503047224 */ /* 0x000fe400078e020a */
[----:B------:R-:W-:-:S03]  /*a8f0*/  IMAD.MOV.U32 R6, RZ, RZ, 0x1 ;  /* 0x00000001ff067424 */ /* 0x000fc600078e00ff */
[----:B------:R-:W-:Y:S02]  /*a900*/  SEL R9, R4, R7, !P0 ;  /* 0x0000000704097207 */ /* 0x000fe40004000000 */
[----:B------:R-:W-:-:S07]  /*a910*/  SEL R7, R7, R4, !P0 ;  /* 0x0000000407077207 */ /* 0x000fce0004000000 */
.L_x_287:
[----:B------:R-:W-:-:S08]  /*a920*/  NOP ;  /* 0x0000000000007918 */ /* 0x000fd00000000000 */
[----:B------:R-:W0:-:S00]  /*a930*/  USETMAXREG.DEALLOC.CTAPOOL 0x28 ;  /* 0x00000028000079c8 */ /* 0x000e0000080e0500 */
[----:B0-----:R-:W-:-:S13]  /*a940*/  ISETP.NE.AND P0, PT, R0, RZ, PT ;  /* 0x000000ff0000720c */ /* 0x001fda0003f05270 */
[----:B------:R-:W-:Y:S05]  /*a950*/  @P0 EXIT ;  /* 0x000000000000094d */ /* 0x000fea0003800000 */
[----:B------:R-:W-:Y:S01]  /*a960*/  LOP3.LUT P0, RZ, R6, 0xff, RZ, 0xc0, !PT ;  /* 0x000000ff06ff7812 */ /* 0x000fe2000780c0ff */
[----:B------:R-:W-:Y:S02]  /*a970*/  IMAD.MOV.U32 R3, RZ, RZ, 0x1 ;  /* 0x00000001ff037424 */ /* 0x000fe400078e00ff */
[----:B------:R-:W-:-:S10]  /*a980*/  IMAD.MOV.U32 R0, RZ, RZ, RZ ;  /* 0x000000ffff007224 */ /* 0x000fd400078e00ff */
[----:B------:R-:W-:Y:S05]  /*a990*/  @!P0 BRA `(.L_x_290) ;  /* 0x0000000c00648947 */ /* 0x000fea0003800000 */
[----:B------:R-:W0:Y:S01]  /*a9a0*/  LDC R0, c[0x0][0x28c] ;  /* 0x0000a300ff007b82 */ /* 0x000e220000000800 */
[----:B------:R-:W-:Y:S01]  /*a9b0*/  ULDC UR5, c[0x0][0x658] ;  /* 0x0001960000057ab9 */ /* 0x000fe20000000800 */
[----:B------:R-:W-:Y:S01]  /*a9c0*/  UMOV UR7, 0xffffffff ;  /* 0xffffffff00077882 */ /* 0x000fe20000000000 */
[----:B------:R-:W-:Y:S01]  /*a9d0*/  ULDC UR6, c[0x0][0xc] ;  /* 0x0000030000067ab9 */ /* 0x000fe20000000800 */
[----:B------:R-:W-:Y:S01]  /*a9e0*/  USHF.L.U32 UR9, UR7, UR5, URZ ;  /* 0x0000000507097299 */ /* 0x000fe2000800063f */
[C---:B------:R-:W-:Y:S01]  /*a9f0*/  LOP3.LUT P2, RZ, R18.reuse, 0x7f, RZ, 0xc0, !PT ;  /* 0x0000007f12ff7812 */ /* 0x040fe2000784c0ff */
[----:B------:R-:W-:Y:S01]  /*aa00*/  UMOV UR8, 0x1 ;  /* 0x0000000100087882 */ /* 0x000fe20000000000 */
[----:B------:R-:W-:Y:S01]  /*aa10*/  ULDC UR7, c[0x0][0x10] ;  /* 0x0000040000077ab9 */ /* 0x000fe20000000800 */
[----:B------:R-:W-:Y:S01]  /*aa20*/  LOP3.LUT P0, RZ, R18, 0x1f, RZ, 0xc0, !PT ;  /* 0x0000001f12ff7812 */ /* 0x000fe2000780c0ff */
[----:B------:R-:W-:Y:S01]  /*aa30*/  UIMAD.WIDE.U32 UR6, UR6, UR7, URZ ;  /* 0x00000007060672a5 */ /* 0x000fe2000f8e003f */
[----:B------:R-:W-:Y:S01]  /*aa40*/  BSSY B0, `(.L_x_290) ;  /* 0x00000ce000007945 */ /* 0x000fe20003800000 */
[----:B------:R-:W-:Y:S01]  /*aa50*/  USHF.L.U32 UR5, UR8, UR5, URZ ;  /* 0x0000000508057299 */ /* 0x000fe2000800063f */
[----:B------:R-:W-:Y:S01]  /*aa60*/  IMAD.MOV.U32 R11, RZ, RZ, 0x1 ;  /* 0x00000001ff0b7424 */ /* 0x000fe200078e00ff */
[----:B------:R-:W-:Y:S01]  /*aa70*/  LOP3.LUT R18, R19, 0x2, RZ, 0xfc, !PT ;  /* 0x0000000213127812 */ /* 0x000fe200078efcff */
[----:B------:R-:W-:Y:S01]  /*aa80*/  ULDC UR8, c[0x0][0x14] ;  /* 0x0000050000087ab9 */ /* 0x000fe20000000800 */
[----:B------:R-:W-:Y:S01]  /*aa90*/  PLOP3.LUT P0, PT, P0, P2, PT, 0x8a, 0x0 ;  /* 0x000000000000781c */ /* 0x000fe20000705172 */
[----:B------:R-:W-:-:S02]  /*aaa0*/  UIMAD.WIDE.U32 UR30, UR6, UR8, URZ ;  /* 0x00000008061e72a5 */ /* 0x000fc4000f8e003f */
[----:B------:R-:W-:Y:S01]  /*aab0*/  UIMAD UR7, UR7, UR8, URZ ;  /* 0x00000008070772a4 */ /* 0x000fe2000f8e023f */
[----:B------:R-:W-:Y:S01]  /*aac0*/  ULDC UR4, c[0x0][0x600] ;  /* 0x0001800000047ab9 */ /* 0x000fe20000000800 */
[----:B------:R-:W-:Y:S02]  /*aad0*/  ULOP3.LUT UR6, URZ, UR9, URZ, 0x33, !UPT ;  /* 0x000000093f067292 */ /* 0x000fe4000f8e333f */
[----:B------:R-:W-:Y:S01]  /*aae0*/  UIADD3 UR4, UR4, -0x1, URZ ;  /* 0xffffffff04047890 */ /* 0x000fe2000fffe03f */
[----:B0-----:R-:W-:Y:S01]  /*aaf0*/  VIADD R0, R0, 0x7f ;  /* 0x0000007f00007836 */ /* 0x001fe20000000000 */
[----:B------:R-:W-:Y:S01]  /*ab00*/  UIADD3 UR7, UR31, UR7, URZ ;  /* 0x000000071f077290 */ /* 0x000fe2000fffe03f */
[----:B------:R-:W-:-:S03]  /*ab10*/  ULDC.64 UR38, c[0x0][0x198] ;  /* 0x0000660000267ab9 */ /* 0x000fc60000000a00 */
[----:B------:R-:W-:-:S04]  /*ab20*/  SHF.R.S32.HI R3, RZ, 0x1f, R0 ;  /* 0x0000001fff037819 */ /* 0x000fc80000011400 */
[----:B------:R-:W-:Y:S01]  /*ab30*/  LEA.HI R3, R3, R0, RZ, 0x7 ;  /* 0x0000000003037211 */ /* 0x000fe200078f38ff */
[----:B------:R-:W-:-:S03]  /*ab40*/  IMAD.MOV.U32 R0, RZ, RZ, RZ ;  /* 0x000000ffff007224 */ /* 0x000fc600078e00ff */
[----:B------:R-:W-:Y:S01]  /*ab50*/  SHF.R.S32.HI R13, RZ, 0x7, R3 ;  /* 0x00000007ff0d7819 */ /* 0x000fe20000011403 */
[----:B------:R-:W-:-:S04]  /*ab60*/  IMAD.MOV.U32 R3, RZ, RZ, 0x1 ;  /* 0x00000001ff037424 */ /* 0x000fc800078e00ff */
[----:B------:R-:W-:-:S07]  /*ab70*/  VIADD R10, R13, 0x1 ;  /* 0x000000010d0a7836 */ /* 0x000fce0000000000 */
.L_x_302:
[----:B------:R-:W-:-:S03]  /*ab80*/  UMOV UR8, 0xffffffff ;  /* 0xffffffff00087882 */ /* 0x000fc60000000000 */
[----:B------:R-:W-:Y:S05]  /*ab90*/  BRA.DIV UR8, `(.L_x_291) ;  /* 0x0000000e08887947 */ /* 0x000fea000b800000 */
[----:B------:R-:W-:-:S13]  /*aba0*/  ELECT P6, URZ, PT ;  /* 0x00000000003f782f */ /* 0x000fda00038c0000 */
.L_x_311:
[----:B------:R-:W0:Y:S01]  /*abb0*/  LDC R4, c[0x0][0x28c] ;  /* 0x0000a300ff047b82 */ /* 0x000e220000000800 */
[----:B------:R-:W-:Y:S01]  /*abc0*/  BSSY B1, `(.L_x_292) ;  /* 0x0000043000017945 */ /* 0x000fe20003800000 */
[----:B0-----:R-:W-:-:S13]  /*abd0*/  ISETP.LT.OR P6, PT, R4, 0x1, !P6 ;  /* 0x000000010400780c */ /* 0x001fda00077c1670 */
[----:B------:R-:W-:Y:S05]  /*abe0*/  @P6 BRA `(.L_x_293) ;  /* 0x0000000400006947 */ /* 0x000fea0003800000 */
[----:B------:R-:W-:Y:S02]  /*abf0*/  IMAD.SHL.U32 R14, R7, 0x80, RZ ;  /* 0x00000080070e7824 */ /* 0x000fe400078e00ff */
[----:B------:R-:W-:Y:S02]  /*ac00*/  IMAD.SHL.U32 R15, R9, 0x100, RZ ;  /* 0x00000100090f7824 */ /* 0x000fe400078e00ff */
[----:B------:R-:W-:Y:S02]  /*ac10*/  IMAD.MOV.U32 R20, RZ, RZ, RZ ;  /* 0x000000ffff147224 */ /* 0x000fe400078e00ff */
[----:B------:R-:W-:Y:S02]  /*ac20*/  IMAD.MOV.U32 R4, RZ, RZ, R10 ;  /* 0x000000ffff047224 */ /* 0x000fe400078e000a */
[----:B------:R-:W-:Y:S02]  /*ac30*/  IMAD.MOV.U32 R5, RZ, RZ, R3 ;  /* 0x000000ffff057224 */ /* 0x000fe400078e0003 */
[----:B------:R-:W-:-:S07]  /*ac40*/  IMAD.MOV.U32 R6, RZ, RZ, R0 ;  /* 0x000000ffff067224 */ /* 0x000fce00078e0000 */
.L_x_297:
[----:B------:R-:W0:Y:S01]  /*ac50*/  S2R R12, SR_CgaCtaId ;  /* 0x00000000000c7919 */ /* 0x000e220000008800 */
[----:B------:R-:W-:Y:S01]  /*ac60*/  MOV R7, 0x400 ;  /* 0x0000040000077802 */ /* 0x000fe20000000f00 */
[----:B------:R-:W1:Y:S03]  /*ac70*/  @!P2 LDC R9, c[0x0][0x500] ;  /* 0x00014000ff09ab82 */ /* 0x000e660000000800 */
[----:B0-----:R-:W-:Y:S02]  /*ac80*/  LEA R21, R12, R7, 0x18 ;  /* 0x000000070c157211 */ /* 0x001fe400078ec0ff */
[----:B------:R-:W-:-:S03]  /*ac90*/  SHF.L.U32 R7, R5, 0x1f, RZ ;  /* 0x0000001f05077819 */ /* 0x000fc600000006ff */
[----:B------:R-:W-:-:S04]  /*aca0*/  IMAD R12, R6, 0x8, R21 ;  /* 0x00000008060c7824 */ /* 0x000fc800078e0215 */
[----:B------:R-:W0:Y:S02]  /*acb0*/  SYNCS.PHASECHK.TRANS64.TRYWAIT P1, [R12+URZ+0x10], R7 ;  /* 0x000010070c0075a7 */ /* 0x000e24000802017f */
[----:B01----:R-:W-:Y:S05]  /*acc0*/  @!P1 BRA `(.L_x_294) ;  /* 0x0000000c005c9947 */ /* 0x003fea0003800000 */
.L_x_312:
[----:B0-----:R-:W-:Y:S01]  /*acd0*/  PRMT R7, R18, 0x9910, RZ ;  /* 0x0000991012077816 */ /* 0x001fe200000000ff */
[----:B------:R0:W-:Y:S03]  /*ace0*/  @!P2 SYNCS.ARRIVE.TRANS64 RZ, [R12+URZ], R9 ;  /* 0x000000090cffa9a7 */ /* 0x0001e6000800003f */
[----:B------:R-:W-:-:S13]  /*acf0*/  ISETP.NE.AND P1, PT, R7, 0x2, PT ;  /* 0x000000020700780c */ /* 0x000fda0003f25270 */
[----:B0-----:R-:W-:Y:S05]  /*ad00*/  @P1 BRA `(.L_x_295) ;  /* 0x0000000000041947 */ /* 0x001fea0003800000 */
[----:B------:R-:W-:Y:S01]  /*ad10*/  BPT.TRAP 0x1 ;  /* 0x000000040000795c */ /* 0x000fe20000300000 */
.L_x_295:
[----:B------:R-:W-:Y:S05]  /*ad20*/  @P0 BRA `(.L_x_296) ;  /* 0x0000000000040947 */ /* 0x000fea0003800000 */
[----:B------:R-:W-:Y:S01]  /*ad30*/  BPT.TRAP 0x1 ;  /* 0x000000040000795c */ /* 0x000fe20000300000 */
.L_x_296:
[--C-:B------:R-:W-:Y:S01]  /*ad40*/  IMAD R7, R6, 0x8000, R21.reuse ;  /* 0x0000800006077824 */ /* 0x100fe200078e0215 */
[----:B------:R-:W-:Y:S01]  /*ad50*/  R2UR UR34, R20 ;  /* 0x00000000142272ca */ /* 0x000fe200000e0000 */
[----:B------:R-:W-:Y:S01]  /*ad60*/  IMAD R21, R6, 0x10000, R21 ;  /* 0x0001000006157824 */ /* 0x000fe200078e0215 */
[----:B------:R-:W-:Y:S01]  /*ad70*/  R2UR UR33, R12 ;  /* 0x000000000c2172ca */ /* 0x000fe200000e0000 */
[----:B------:R-:W-:Y:S01]  /*ad80*/  VIADD R4, R4, 0xffffffff ;  /* 0xffffffff04047836 */ /* 0x000fe20000000000 */
[----:B------:R-:W-:Y:S01]  /*ad90*/  R2UR UR24, R7 ;  /* 0x00000000071872ca */ /* 0x000fe200000e0000 */
[----:B------:R-:W-:Y:S01]  /*ada0*/  UIADD3 UR14, UP0, UR38, 0xf0, URZ ;  /* 0x000000f0260e7890 */ /* 0x000fe2000ff1e03f */
[----:B------:R-:W-:Y:S01]  /*adb0*/  R2UR UR8, R21 ;  /* 0x00000000150872ca */ /* 0x000fe200000e0000 */
[----:B------:R-:W-:Y:S01]  /*adc0*/  UIADD3 UR40, UP1, UR38, 0x1f0, URZ ;  /* 0x000001f026287890 */ /* 0x000fe2000ff3e03f */
[----:B------:R-:W-:Y:S01]  /*add0*/  R2UR UR36, R8 ;  /* 0x00000000082472ca */ /* 0x000fe200000e0000 */
[----:B------:R-:W-:Y:S01]  /*ade0*/  UIADD3.X UR15, URZ, UR39, URZ, UP0, !UPT ;  /* 0x000000273f0f7290 */ /* 0x000fe200087fe43f */
[----:B------:R-:W-:Y:S01]  /*adf0*/  R2UR UR35, R14 ;  /* 0x000000000e2372ca */ /* 0x000fe200000e0000 */
[----:B------:R-:W-:Y:S01]  /*ae00*/  UIADD3.X UR41, URZ, UR39, URZ, UP1, !UPT ;  /* 0x000000273f297290 */ /* 0x000fe20008ffe43f */
[----:B------:R-:W-:Y:S01]  /*ae10*/  R2UR UR19, R15 ;  /* 0x000000000f1372ca */ /* 0x000fe200000e0000 */
[----:B------:R-:W-:Y:S01]  /*ae20*/  UIADD3 UR26, UR34, 0x40, URZ ;  /* 0x00000040221a7890 */ /* 0x000fe2000fffe03f */
[----:B------:R-:W-:Y:S01]  /*ae30*/  ISETP.GT.AND P3, PT, R4, 0x1, PT ;  /* 0x000000010400780c */ /* 0x000fe20003f64270 */
[----:B------:R-:W-:Y:S01]  /*ae40*/  VIADD R6, R6, 0x1 ;  /* 0x0000000106067836 */ /* 0x000fe20000000000 */
[----:B------:R-:W-:Y:S01]  /*ae50*/  UMOV UR22, 0x0 ;  /* 0x0000000000167882 */ /* 0x000fe20000000000 */
[----:B------:R-:W-:Y:S01]  /*ae60*/  UIADD3 UR32, UR24, 0x100, URZ ;  /* 0x0000010018207890 */ /* 0x000fe2000fffe03f */
[----:B------:R-:W-:Y:S01]  /*ae70*/  VIADD R20, R20, 0x80 ;  /* 0x0000008014147836 */ /* 0x000fe20000000000 */
[----:B------:R-:W-:Y:S01]  /*ae80*/  UIADD3 UR24, UR24, 0x4100, URZ ;  /* 0x0000410018187890 */ /* 0x000fe2000fffe03f */
[----:B------:R-:W-:Y:S01]  /*ae90*/  ISETP.NE.AND P1, PT, R6, 0x2, PT ;  /* 0x000000020600780c */ /* 0x000fe20003f25270 */
[----:B------:R-:W-:-:S02]  /*aea0*/  UIADD3 UR16, UR8, 0x10100, URZ ;  /* 0x0001010008107890 */ /* 0x000fc4000fffe03f */
[----:B------:R-:W-:Y:S01]  /*aeb0*/  UIADD3 UR8, UR8, 0x18100, URZ ;  /* 0x0001810008087890 */ /* 0x000fe2000fffe03f */
[----:B------:R-:W-:Y:S01]  /*aec0*/  SEL R12, RZ, 0x1, P1 ;  /* 0x00000001ff0c7807 */ /* 0x000fe20000800000 */
[----:B------:R-:W-:Y:S01]  /*aed0*/  UMOV UR23, 0x10000000 ;  /* 0x1000000000177882 */ /* 0x000fe20000000000 */
[----:B------:R-:W-:Y:S01]  /*aee0*/  UMOV UR25, UR33 ;  /* 0x0000002100197c82 */ /* 0x000fe20008000000 */
[----:B------:R-:W-:Y:S01]  /*aef0*/  UMOV UR28, UR36 ;  /* 0x00000024001c7c82 */ /* 0x000fe20008000000 */
[----:B------:R-:W-:Y:S01]  /*af00*/  UMOV UR27, UR35 ;  /* 0x00000023001b7c82 */ /* 0x000fe20008000000 */
[----:B------:R-:W-:Y:S01]  /*af10*/  UMOV UR17, UR33 ;  /* 0x0000002100117c82 */ /* 0x000fe20008000000 */
[----:B------:R-:W-:Y:S01]  /*af20*/  UMOV UR18, UR34 ;  /* 0x0000002200127c82 */ /* 0x000fe20008000000 */
[----:B------:R-:W-:Y:S01]  /*af30*/  UMOV UR20, UR36 ;  /* 0x0000002400147c82 */ /* 0x000fe20008000000 */
[----:B------:R0:W-:Y:S01]  /*af40*/  UTMALDG.3D [UR32], [UR14], desc[UR22] ;  /* 0x000016200e0075b4 */ /* 0x0001e20008011000 */
[----:B------:R-:W-:Y:S01]  /*af50*/  UMOV UR9, UR33 ;  /* 0x0000002100097c82 */ /* 0x000fe20008000000 */
[----:B------:R-:W-:Y:S01]  /*af60*/  UMOV UR11, UR19 ;  /* 0x00000013000b7c82 */ /* 0x000fe20008000000 */
[----:B------:R-:W-:Y:S01]  /*af70*/  UMOV UR12, UR36 ;  /* 0x00000024000c7c82 */ /* 0x000fe20008000000 */
[----:B------:R-:W-:Y:S01]  /*af80*/  UMOV UR10, UR26 ;  /* 0x0000001a000a7c82 */ /* 0x000fe20008000000 */
[----:B------:R-:W-:-:S02]  /*af90*/  LOP3.LUT R5, R5, R12, RZ, 0x3c, !PT ;  /* 0x0000000c05057212 */ /* 0x000fc400078e3cff */
[----:B------:R-:W-:Y:S01]  /*afa0*/  SEL R6, R6, RZ, P1 ;  /* 0x000000ff06067207 */ /* 0x000fe20000800000 */
[----:B------:R0:W-:Y:S01]  /*afb0*/  UTMALDG.3D [UR24], [UR14], desc[UR22] ;  /* 0x000016180e0075b4 */ /* 0x0001e20008011000 */
[----:B------:R0:W-:Y:S01]  /*afc0*/  UTMALDG.3D [UR16], [UR40], desc[UR22] ;  /* 0x00001610280075b4 */ /* 0x0001e20008011000 */
[----:B------:R0:W-:Y:S02]  /*afd0*/  UTMALDG.3D [UR8], [UR40], desc[UR22] ;  /* 0x00001608280075b4 */ /* 0x0001e40008011000 */
[----:B0-----:R-:W-:Y:S05]  /*afe0*/  @P3 BRA `(.L_x_297) ;  /* 0xfffffffc00183947 */ /* 0x001fea000383ffff */
.L_x_293:
[----:B------:R-:W-:Y:S05]  /*aff0*/  BSYNC B1 ;  /* 0x0000000000017941 */ /* 0x000fea0003800000 */
.L_x_292:
[----:B------:R-:W-:Y:S01]  /*b000*/  LOP3.LUT P3, RZ, R11, 0xff, RZ, 0xc0, !PT ;  /* 0x000000ff0bff7812 */ /* 0x000fe2000786c0ff */
[----:B------:R-:W-:Y:S01]  /*b010*/  IMAD.IADD R0, R13, 0x1, R0 ;  /* 0x000000010d007824 */ /* 0x000fe200078e0200 */
[----:B------:R-:W-:Y:S01]  /*b020*/  IADD3 R16, P4, R16, UR30, RZ ;  /* 0x0000001e10107c10 */ /* 0x000fe2000ff9e0ff */
[----:B------:R-:W-:Y:S01]  /*b030*/  ULDC.64 UR8, c[0x0][0x650] ;  /* 0x0001940000087ab9 */ /* 0x000fe20000000a00 */
[----:B------:R-:W-:Y:S01]  /*b040*/  BSSY B1, `(.L_x_298) ;  /* 0x000006b000017945 */ /* 0x000fe20003800000 */
[----:B------:R-:W-:Y:S01]  /*b050*/  IMAD.MOV.U32 R7, RZ, RZ, -0x1 ;  /* 0xffffffffff077424 */ /* 0x000fe200078e00ff */
[----:B------:R-:W-:Y:S01]  /*b060*/  SHF.R.U32.HI R4, RZ, 0x1, R0 ;  /* 0x00000001ff047819 */ /* 0x000fe20000011600 */
[----:B------:R-:W-:Y:S01]  /*b070*/  IMAD.MOV.U32 R9, RZ, RZ, -0x1 ;  /* 0xffffffffff097424 */ /* 0x000fe200078e00ff */
[----:B------:R-:W-:Y:S01]  /*b080*/  ISETP.GT.U32.AND P1, PT, R0, 0x1, PT ;  /* 0x000000010000780c */ /* 0x000fe20003f24070 */
[----:B------:R-:W-:Y:S01]  /*b090*/  IMAD.MOV.U32 R8, RZ, RZ, -0x1 ;  /* 0xffffffffff087424 */ /* 0x000fe200078e00ff */
[----:B------:R-:W-:-:S02]  /*b0a0*/  LOP3.LUT R4, R4, 0x1, RZ, 0xc0, !PT ;  /* 0x0000000104047812 */ /* 0x000fc400078ec0ff */
[----:B------:R-:W-:Y:S01]  /*b0b0*/  ISETP.LT.U32.AND P1, PT, R13, 0x2, P1 ;  /* 0x000000020d00780c */ /* 0x000fe20000f21070 */
[----:B------:R-:W0:Y:S01]  /*b0c0*/  @P3 S2R R6, SR_CgaCtaId ;  /* 0x0000000000063919 */ /* 0x000e220000008800 */
[----:B------:R-:W-:Y:S02]  /*b0d0*/  @P3 MOV R5, 0x400 ;  /* 0x0000040000053802 */ /* 0x000fe40000000f00 */
[----:B------:R-:W-:Y:S02]  /*b0e0*/  IADD3.X R17, R17, UR7, RZ, P4, !PT ;  /* 0x0000000711117c10 */ /* 0x000fe4000a7fe4ff */
[----:B------:R-:W-:Y:S02]  /*b0f0*/  ISETP.GE.U32.AND P4, PT, R16, UR8, PT ;  /* 0x0000000810007c0c */ /* 0x000fe4000bf86070 */
[----:B------:R-:W-:Y:S02]  /*b100*/  LOP3.LUT R0, R0, 0x1, RZ, 0xc0, !PT ;  /* 0x0000000100007812 */ /* 0x000fe400078ec0ff */
[----:B------:R-:W-:-:S02]  /*b110*/  PRMT R11, RZ, 0x7610, R11 ;  /* 0x00007610ff0b7816 */ /* 0x000fc4000000000b */
[----:B0-----:R-:W-:-:S04]  /*b120*/  @P3 LEA R5, R6, R5, 0x18 ;  /* 0x0000000506053211 */ /* 0x001fc800078ec0ff */
[----:B------:R0:W-:Y:S01]  /*b130*/  @P3 SYNCS.ARRIVE.TRANS64.A1T0 RZ, [R5+URZ+0x38], RZ ;  /* 0x000038ff05ff39a7 */ /* 0x0001e2000810003f */
[----:B------:R-:W-:Y:S02]  /*b140*/  ISETP.NE.U32.AND P3, PT, R4, 0x1, PT ;  /* 0x000000010400780c */ /* 0x000fe40003f65070 */
[----:B------:R-:W-:Y:S02]  /*b150*/  SEL R4, RZ, 0x1, !P1 ;  /* 0x00000001ff047807 */ /* 0x000fe40004800000 */
[----:B------:R-:W-:Y:S02]  /*b160*/  ISETP.GE.U32.AND.EX P1, PT, R17, UR9, PT, P4 ;  /* 0x0000000911007c0c */ /* 0x000fe4000bf26140 */
[----:B------:R-:W-:-:S04]  /*b170*/  ISETP.GT.U32.AND P3, PT, R13, 0x1, !P3 ;  /* 0x000000010d00780c */ /* 0x000fc80005f64070 */
[----:B0-----:R-:W-:-:S04]  /*b180*/  SEL R5, RZ, 0x1, !P3 ;  /* 0x00000001ff057807 */ /* 0x001fc80005800000 */
[--C-:B------:R-:W-:Y:S02]  /*b190*/  LOP3.LUT R3, R5, R3, R4.reuse, 0x96, !PT ;  /* 0x0000000305037212 */ /* 0x100fe400078e9604 */
[----:B------:R-:W-:Y:S01]  /*b1a0*/  PRMT R4, RZ, 0x7610, R4 ;  /* 0x00007610ff047816 */ /* 0x000fe20000000004 */
[----:B------:R-:W-:Y:S06]  /*b1b0*/  @P1 BRA `(.L_x_299) ;  /* 0x00000004004c1947 */ /* 0x000fec0003800000 */
[----:B------:R-:W-:Y:S01]  /*b1c0*/  ULDC.64 UR8, c[0x0][0x628] ;  /* 0x00018a0000087ab9 */ /* 0x000fe20000000a00 */
[----:B------:R-:W0:Y:S01]  /*b1d0*/  S2R R14, SR_CTAID.X ;  /* 0x00000000000e7919 */ /* 0x000e220000002500 */
[----:B------:R-:W-:Y:S01]  /*b1e0*/  ISETP.NE.U32.AND P1, PT, RZ, UR8, PT ;  /* 0x00000008ff007c0c */ /* 0x000fe2000bf25070 */
[----:B------:R-:W-:Y:S01]  /*b1f0*/  ULDC UR11, c[0x0][0x630] ;  /* 0x00018c00000b7ab9 */ /* 0x000fe20000000800 */
[----:B------:R-:W-:Y:S01]  /*b200*/  IMAD.MOV.U32 R4, RZ, RZ, R16 ;  /* 0x000000ffff047224 */ /* 0x000fe200078e0010 */
[----:B------:R-:W1:Y:S01]  /*b210*/  S2R R12, SR_CTAID.Y ;  /* 0x00000000000c7919 */ /* 0x000e620000002600 */
[----:B------:R-:W-:Y:S01]  /*b220*/  ISETP.NE.AND.EX P1, PT, RZ, UR9, PT, P1 ;  /* 0x00000009ff007c0c */ /* 0x000fe2000bf25310 */
[----:B------:R-:W-:-:S12]  /*b230*/  IMAD.MOV.U32 R5, RZ, RZ, R17 ;  /* 0x000000ffff057224 */ /* 0x000fd800078e0011 */
[----:B------:R-:W-:Y:S05]  /*b240*/  @!P1 BRA `(.L_x_300) ;  /* 0x0000000000289947 */ /* 0x000fea0003800000 */
[----:B------:R-:W-:Y:S02]  /*b250*/  ULDC UR10, c[0x0][0x634] ;  /* 0x00018d00000a7ab9 */ /* 0x000fe40000000800 */
[----:B------:R-:W-:-:S05]  /*b260*/  IADD3 R9, P1, R16, UR10, RZ ;  /* 0x0000000a10097c10 */ /* 0x000fca000ff3e0ff */
[----:B------:R-:W-:-:S04]  /*b270*/  IMAD.X R15, RZ, RZ, R17, P1 ;  /* 0x000000ffff0f7224 */ /* 0x000fc800008e0611 */
[----:B------:R-:W-:-:S04]  /*b280*/  IMAD.WIDE.U32 R6, R15, UR8, RZ ;  /* 0x000000080f067c25 */ /* 0x000fc8000f8e00ff */
[----:B------:R-:W-:-:S04]  /*b290*/  IMAD.WIDE.U32 R6, P1, R9, UR9, R6 ;  /* 0x0000000909067c25 */ /* 0x000fc8000f820006 */
[----:B------:R-:W-:-:S04]  /*b2a0*/  IMAD.WIDE.U32 R8, R9, UR8, RZ ;  /* 0x0000000809087c25 */ /* 0x000fc8000f8e00ff */
[----:B------:R-:W-:Y:S01]  /*b2b0*/  IMAD.X R5, RZ, RZ, RZ, P1 ;  /* 0x000000ffff057224 */ /* 0x000fe200008e06ff */
[----:B------:R-:W-:Y:S01]  /*b2c0*/  IADD3 RZ, P1, R9, R6, RZ ;  /* 0x0000000609ff7210 */ /* 0x000fe20007f3e0ff */
[----:B------:R-:W-:-:S04]  /*b2d0*/  IMAD.MOV.U32 R4, RZ, RZ, R7 ;  /* 0x000000ffff047224 */ /* 0x000fc800078e0007 */
[----:B------:R-:W-:-:S08]  /*b2e0*/  IMAD.WIDE.U32.X R4, R15, UR9, R4, P1 ;  /* 0x000000090f047c25 */ /* 0x000fd000088e0404 */
.L_x_300:
[--C-:B------:R-:W-:Y:S01]  /*b2f0*/  SHF.R.U64 R8, R4, UR11, R5.reuse ;  /* 0x0000000b04087c19 */ /* 0x100fe20008001205 */
[----:B------:R-:W-:Y:S01]  /*b300*/  ULDC.64 UR8, c[0x0][0x620] ;  /* 0x0001880000087ab9 */ /* 0x000fe20000000a00 */
[----:B------:R-:W-:Y:S01]  /*b310*/  SHF.R.U32.HI R4, RZ, UR11, R5 ;  /* 0x0000000bff047c19 */ /* 0x000fe20008011605 */
[----:B------:R-:W2:Y:S01]  /*b320*/  LDC R25, c[0x0][0x144] ;  /* 0x00005100ff197b82 */ /* 0x000ea20000000800 */
[----:B------:R-:W-:Y:S01]  /*b330*/  IADD3 R7, P1, RZ, -R8, RZ ;  /* 0x80000008ff077210 */ /* 0x000fe20007f3e0ff */
[----:B------:R-:W-:Y:S01]  /*b340*/  ULDC.64 UR12, c[0x0][0x640] ;  /* 0x00019000000c7ab9 */ /* 0x000fe20000000a00 */
[----:B0-----:R-:W-:Y:S01]  /*b350*/  I2FP.F32.U32 R9, R14 ;  /* 0x0000000e00097245 */ /* 0x001fe20000201000 */
[----:B------:R-:W-:Y:S02]  /*b360*/  ULDC UR10, c[0x0][0x608] ;  /* 0x00018200000a7ab9 */ /* 0x000fe40000000800 */
[----:B------:R-:W-:Y:S01]  /*b370*/  IMAD.X R4, RZ, RZ, ~R4, P1 ;  /* 0x000000ffff047224 */ /* 0x000fe200008e0e04 */
[----:B------:R-:W-:Y:S01]  /*b380*/  ISETP.NE.U32.AND P1, PT, RZ, UR12, PT ;  /* 0x0000000cff007c0c */ /* 0x000fe2000bf25070 */
[----:B------:R-:W0:Y:S02]  /*b390*/  LDC R21, c[0x0][0x148] ;  /* 0x00005200ff157b82 */ /* 0x000e240000000800 */
[----:B------:R-:W-:Y:S01]  /*b3a0*/  IMAD R6, R4, UR8, RZ ;  /* 0x0000000804067c24 */ /* 0x000fe2000f8e02ff */
[----:B------:R-:W-:Y:S01]  /*b3b0*/  ISETP.NE.AND.EX P1, PT, RZ, UR13, PT, P1 ;  /* 0x0000000dff007c0c */ /* 0x000fe2000bf25310 */
[----:B------:R-:W-:Y:S01]  /*b3c0*/  IMAD.WIDE.U32 R4, R7, UR8, R16 ;  /* 0x0000000807047c25 */ /* 0x000fe2000f8e0010 */
[----:B------:R-:W-:-:S03]  /*b3d0*/  ULDC UR8, c[0x0][0x150] ;  /* 0x0000540000087ab9 */ /* 0x000fc60000000800 */
[----:B------:R-:W-:Y:S02]  /*b3e0*/  IMAD R7, R7, UR9, R6 ;  /* 0x0000000907077c24 */ /* 0x000fe4000f8e0206 */
[----:B------:R-:W-:Y:S01]  /*b3f0*/  FMUL R6, R9, UR8 ;  /* 0x0000000809067c20 */ /* 0x000fe20008400000 */
[----:B------:R-:W-:Y:S01]  /*b400*/  ULDC UR8, c[0x0][0x618] ;  /* 0x0001860000087ab9 */ /* 0x000fe20000000800 */
[----:B------:R-:W-:Y:S01]  /*b410*/  ULDC UR9, c[0x0][0x154] ;  /* 0x0000550000097ab9 */ /* 0x000fe20000000800 */
[----:B------:R-:W-:-:S03]  /*b420*/  IMAD.IADD R5, R5, 0x1, R7 ;  /* 0x0000000105057824 */ /* 0x000fc600078e0207 */
[----:B------:R-:W3:Y:S02]  /*b430*/  F2I.U32.TRUNC.NTZ R6, R6 ;  /* 0x0000000600067305 */ /* 0x000ee4000020f000 */
[----:B------:R-:W-:Y:S02]  /*b440*/  SHF.R.U64 R9, R4, UR8, R5 ;  /* 0x0000000804097c19 */ /* 0x000fe40008001205 */
[----:B-1----:R-:W-:-:S05]  /*b450*/  I2FP.F32.U32 R4, R12 ;  /* 0x0000000c00047245 */ /* 0x002fca0000201000 */
[----:B------:R-:W-:Y:S01]  /*b460*/  FMUL R22, R4, UR9 ;  /* 0x0000000904167c20 */ /* 0x000fe20008400000 */
[----:B------:R-:W-:Y:S01]  /*b470*/  SHF.R.U32.HI R4, RZ, UR8, R5 ;  /* 0x00000008ff047c19 */ /* 0x000fe20008011605 */
[----:B------:R-:W-:-:S03]  /*b480*/  ULDC UR8, c[0x0][0x658] ;  /* 0x0001960000087ab9 */ /* 0x000fc60000000800 */
[--C-:B------:R-:W-:Y:S01]  /*b490*/  SHF.R.U64 R20, R9, UR10, R4.reuse ;  /* 0x0000000a09147c19 */ /* 0x100fe20008001204 */
[----:B------:R-:W1:Y:S01]  /*b4a0*/  F2I.U32.TRUNC.NTZ R22, R22 ;  /* 0x0000001600167305 */ /* 0x000e62000020f000 */
[----:B------:R-:W-:Y:S01]  /*b4b0*/  SHF.R.U32.HI R5, RZ, UR10, R4 ;  /* 0x0000000aff057c19 */ /* 0x000fe20008011604 */
[----:B---3--:R-:W-:-:S03]  /*b4c0*/  IMAD.MOV R6, RZ, RZ, -R6 ;  /* 0x000000ffff067224 */ /* 0x008fc600078e0a06 */
[--C-:B------:R-:W-:Y:S01]  /*b4d0*/  SHF.R.U64 R15, R20, UR8, R5.reuse ;  /* 0x00000008140f7c19 */ /* 0x100fe20008001205 */
[----:B--2---:R-:W-:Y:S01]  /*b4e0*/  IMAD R14, R25, R6, R14 ;  /* 0x00000006190e7224 */ /* 0x004fe200078e020e */
[----:B------:R-:W-:-:S03]  /*b4f0*/  SHF.R.U32.HI R23, RZ, UR8, R5 ;  /* 0x00000008ff177c19 */ /* 0x000fc60008011605 */
[----:B------:R-:W-:Y:S02]  /*b500*/  IMAD.MOV.U32 R4, RZ, RZ, R15 ;  /* 0x000000ffff047224 */ /* 0x000fe400078e000f */
[----:B------:R-:W-:Y:S01]  /*b510*/  IMAD.MOV.U32 R5, RZ, RZ, R23 ;  /* 0x000000ffff057224 */ /* 0x000fe200078e0017 */
[----:B-1----:R-:W-:Y:S06]  /*b520*/  @!P1 BRA `(.L_x_301) ;  /* 0x0000000000289947 */ /* 0x002fec0003800000 */
[----:B------:R-:W-:Y:S02]  /*b530*/  ULDC UR8, c[0x0][0x64c] ;  /* 0x0001930000087ab9 */ /* 0x000fe40000000800 */
[----:B------:R-:W-:-:S05]  /*b540*/  IADD3 R5, P1, R15, UR8, RZ ;  /* 0x000000080f057c10 */ /* 0x000fca000ff3e0ff */
[----:B------:R-:W-:-:S04]  /*b550*/  IMAD.X R23, RZ, RZ, R23, P1 ;  /* 0x000000ffff177224 */ /* 0x000fc800008e0617 */
[----:B------:R-:W-:-:S04]  /*b560*/  IMAD.WIDE.U32 R6, R23, UR12, RZ ;  /* 0x0000000c17067c25 */ /* 0x000fc8000f8e00ff */
[----:B------:R-:W-:-:S04]  /*b570*/  IMAD.WIDE.U32 R6, P1, R5, UR13, R6 ;  /* 0x0000000d05067c25 */ /* 0x000fc8000f820006 */
[----:B------:R-:W-:-:S04]  /*b580*/  IMAD.WIDE.U32 R4, R5, UR12, RZ ;  /* 0x0000000c05047c25 */ /* 0x000fc8000f8e00ff */
[----:B------:R-:W-:Y:S01]  /*b590*/  IMAD.MOV.U32 R4, RZ, RZ, R7 ;  /* 0x000000ffff047224 */ /* 0x000fe200078e0007 */
[----:B------:R-:W-:Y:S01]  /*b5a0*/  IADD3 RZ, P3, R5, R6, RZ ;  /* 0x0000000605ff7210 */ /* 0x000fe20007f7e0ff */
[----:B------:R-:W-:-:S04]  /*b5b0*/  IMAD.X R5, RZ, RZ, RZ, P1 ;  /* 0x000000ffff057224 */ /* 0x000fc800008e06ff */
[----:B------:R-:W-:-:S08]  /*b5c0*/  IMAD.WIDE.U32.X R4, R23, UR13, R4, P3 ;  /* 0x0000000d17047c25 */ /* 0x000fd000098e0404 */
.L_x_301:
[----:B------:R-:W-:Y:S01]  /*b5d0*/  ISETP.NE.AND P1, PT, R2, 0x1, PT ;  /* 0x000000010200780c */ /* 0x000fe20003f25270 */
[----:B------:R-:W-:Y:S01]  /*b5e0*/  ULDC UR8, c[0x0][0x648] ;  /* 0x0001920000087ab9 */ /* 0x000fe20000000800 */
[----:B------:R-:W-:Y:S01]  /*b5f0*/  LOP3.LUT R20, R20, UR6, RZ, 0xc0, !PT ;  /* 0x0000000614147c12 */ /* 0x000fe2000f8ec0ff */
[----:B------:R-:W-:Y:S01]  /*b600*/  IMAD.MOV R22, RZ, RZ, -R22 ;  /* 0x000000ffff167224 */ /* 0x000fe200078e0a16 */
[----:B------:R-:W-:Y:S01]  /*b610*/  SHF.R.U64 R5, R4, UR8, R5 ;  /* 0x0000000804057c19 */ /* 0x000fe20008001205 */
[----:B------:R-:W-:Y:S01]  /*b620*/  ULDC UR8, c[0x0][0x638] ;  /* 0x00018e0000087ab9 */ /* 0x000fe20000000800 */
[----:B------:R-:W-:Y:S01]  /*b630*/  LOP3.LUT R6, R9, UR4, RZ, 0xc0, !PT ;  /* 0x0000000409067c12 */ /* 0x000fe2000f8ec0ff */
[----:B------:R-:W-:Y:S02]  /*b640*/  ULDC UR9, c[0x0][0x610] ;  /* 0x0001840000097ab9 */ /* 0x000fe40000000800 */
[----:B------:R-:W-:Y:S02]  /*b650*/  IMAD.MOV R4, RZ, RZ, -R5 ;  /* 0x000000ffff047224 */ /* 0x000fe400078e0a05 */
[----:B------:R-:W-:-:S02]  /*b660*/  IMAD R5, R5, UR5, R20 ;  /* 0x0000000505057c24 */ /* 0x000fc4000f8e0214 */
[----:B0-----:R-:W-:Y:S02]  /*b670*/  @P1 IMAD R14, R21, R22, R12 ;  /* 0x00000016150e1224 */ /* 0x001fe400078e020c */
[----:B------:R-:W-:Y:S01]  /*b680*/  IMAD R15, R4, UR8, R15 ;  /* 0x00000008040f7c24 */ /* 0x000fe2000f8e020f */
[----:B------:R-:W-:Y:S01]  /*b690*/  ULDC UR8, c[0x0][0x600] ;  /* 0x0001800000087ab9 */ /* 0x000fe20000000800 */
[----:B------:R-:W-:Y:S02]  /*b6a0*/  IMAD R14, R5, UR9, R14 ;  /* 0x00000009050e7c24 */ /* 0x000fe4000f8e020e */
[----:B------:R-:W-:Y:S02]  /*b6b0*/  IMAD R15, R15, UR8, R6 ;  /* 0x000000080f0f7c24 */ /* 0x000fe4000f8e0206 */
[----:B------:R-:W-:-:S03]  /*b6c0*/  IMAD.MOV.U32 R4, RZ, RZ, 0x1 ;  /* 0x00000001ff047424 */ /* 0x000fc600078e00ff */
[----:B------:R-:W-:Y:S02]  /*b6d0*/  SEL R9, R15, R14, !P1 ;  /* 0x0000000e0f097207 */ /* 0x000fe40004800000 */
[----:B------:R-:W-:-:S07]  /*b6e0*/  SEL R7, R14, R15, !P1 ;  /* 0x0000000f0e077207 */ /* 0x000fce0004800000 */
.L_x_299:
[----:B------:R-:W-:Y:S05]  /*b6f0*/  BSYNC B1 ;  /* 0x0000000000017941 */ /* 0x000fea0003800000 */
.L_x_298:
[----:B------:R-:W-:-:S13]  /*b700*/  LOP3.LUT P1, RZ, R4, 0xff, RZ, 0xc0, !PT ;  /* 0x000000ff04ff7812 */ /* 0x000fda000782c0ff */
[----:B------:R-:W-:Y:S05]  /*b710*/  @P1 BRA `(.L_x_302) ;  /* 0xfffffff400181947 */ /* 0x000fea000383ffff */
[----:B------:R-:W-:Y:S05]  /*b720*/  BSYNC B0 ;  /* 0x0000000000007941 */ /* 0x000fea0003800000 */
.L_x_290:
[----:B------:R-:W-:-:S03]  /*b730*/  UMOV UR8, 0xffffffff ;  /* 0xffffffff00087882 */ /* 0x000fc60000000000 */
[----:B------:R-:W-:Y:S05]  /*b740*/  BRA.DIV UR8, `(.L_x_303) ;  /* 0x0000000208d07947 */ /* 0x000fea000b800000 */
[----:B------:R-:W-:-:S13]  /*b750*/  ELECT P6, URZ, PT ;  /* 0x00000000003f782f */ /* 0x000fda00038c0000 */
.L_x_315:
[----:B------:R-:W-:Y:S04]  /*b760*/  BSSY B0, `(.L_x_304) ;  /* 0x0000019000007945 */ /* 0x000fe80003800000 */
[----:B------:R-:W-:Y:S05]  /*b770*/  @!P6 BRA `(.L_x_305) ;  /* 0x00000000005ce947 */ /* 0x000fea0003800000 */
[----:B------:R-:W-:-:S04]  /*b780*/  LOP3.LUT R19, R19, 0x2, RZ, 0xfc, !PT ;  /* 0x0000000213137812 */ /* 0x000fc800078efcff */
[----:B------:R-:W-:-:S13]  /*b790*/  ISETP.NE.AND P0, PT, R19, 0x3, PT ;  /* 0x000000031300780c */ /* 0x000fda0003f05270 */
[----:B------:R-:W-:Y:S05]  /*b7a0*/  @!P0 BRA `(.L_x_306) ;  /* 0x0000000000048947 */ /* 0x000fea0003800000 */
[----:B------:R-:W-:Y:S01]  /*b7b0*/  BPT.TRAP 0x1 ;  /* 0x000000040000795c */ /* 0x000fe20000300000 */
.L_x_306:
[----:B------:R-:W0:Y:S01]  /*b7c0*/  S2R R5, SR_CgaCtaId ;  /* 0x0000000000057919 */ /* 0x000e220000008800 */
[----:B------:R-:W-:Y:S02]  /*b7d0*/  MOV R2, 0x400 ;  /* 0x0000040000027802 */ /* 0x000fe40000000f00 */
[----:B------:R-:W-:Y:S02]  /*b7e0*/  SHF.L.U32 R4, R3, 0x1f, RZ ;  /* 0x0000001f03047819 */ /* 0x000fe400000006ff */
[----:B0-----:R-:W-:-:S05]  /*b7f0*/  LEA R5, R5, R2, 0x18 ;  /* 0x0000000205057211 */ /* 0x001fca00078ec0ff */
[----:B------:R-:W-:-:S04]  /*b800*/  VIADD R5, R5, 0x10 ;  /* 0x0000001005057836 */ /* 0x000fc80000000000 */
[C---:B------:R-:W-:Y:S02]  /*b810*/  IMAD R7, R0.reuse, 0x8, R5 ;  /* 0x0000000800077824 */ /* 0x040fe400078e0205 */
[----:B------:R-:W-:Y:S02]  /*b820*/  VIADD R0, R0, 0x1 ;  /* 0x0000000100007836 */ /* 0x000fe40000000000 */
[----:B------:R-:W0:Y:S03]  /*b830*/  SYNCS.PHASECHK.TRANS64.TRYWAIT P0, [R7+URZ], R4 ;  /* 0x00000004070075a7 */ /* 0x000e26000800017f */
[----:B------:R-:W-:-:S04]  /*b840*/  ISETP.NE.AND P1, PT, R0, 0x2, PT ;  /* 0x000000020000780c */ /* 0x000fc80003f25270 */
[----:B------:R-:W-:Y:S02]  /*b850*/  SEL R2, RZ, 0x1, P1 ;  /* 0x00000001ff027807 */ /* 0x000fe40000800000 */
[----:B------:R-:W-:Y:S02]  /*b860*/  SEL R0, R0, RZ, P1 ;  /* 0x000000ff00007207 */ /* 0x000fe40000800000 */
[----:B------:R-:W-:Y:S01]  /*b870*/  LOP3.LUT R2, R3, R2, RZ, 0x3c, !PT ;  /* 0x0000000203027212 */ /* 0x000fe200078e3cff */
[----:B0-----:R-:W-:Y:S06]  /*b880*/  @!P0 BRA `(.L_x_307) ;  /* 0x0000000000a08947 */ /* 0x001fec0003800000 */
.L_x_316:
[----:B------:R-:W-:Y:S01]  /*b890*/  IMAD R5, R0, 0x8, R5 ;  /* 0x0000000800057824 */ /* 0x000fe200078e0205 */
[----:B------:R-:W-:-:S07]  /*b8a0*/  SHF.L.U32 R0, R2, 0x1f, RZ ;  /* 0x0000001f02007819 */ /* 0x000fce00000006ff */
.L_x_308:
[----:B-1----:R1:W2:Y:S02]  /*b8b0*/  SYNCS.PHASECHK.TRANS64.TRYWAIT P0, [R5+URZ], R0 ;  /* 0x00000000050075a7 */ /* 0x0022a4000800017f */
[----:B--2---:R-:W-:Y:S05]  /*b8c0*/  @!P0 NANOSLEEP.SYNCS 0x989680 ;  /* 0x009896800000895d */ /* 0x004fea0003900000 */
[----:B------:R-:W2:Y:S02]  /*b8d0*/  @!P0 SYNCS.PHASECHK.TRANS64 P0, [R5+URZ], R0 ;  /* 0x00000000050085a7 */ /* 0x000ea4000800007f */
[----:B--2---:R-:W-:Y:S05]  /*b8e0*/  @!P0 BRA `(.L_x_308) ;  /* 0xfffffffc00f08947 */ /* 0x004fea000383ffff */
.L_x_305:
[----:B------:R-:W-:Y:S05]  /*b8f0*/  BSYNC B0 ;  /* 0x0000000000007941 */ /* 0x000fea0003800000 */
.L_x_304:
[----:B------:R-:W-:Y:S05]  /*b900*/  EXIT ;  /* 0x000000000000794d */ /* 0x000fea0003800000 */
.L_x_17:
[----:B---3--:R3:W4:Y:S02]  /*b910*/  SYNCS.PHASECHK.TRANS64.TRYWAIT P1, [R3+URZ], R0 ;  /* 0x00000000030075a7 */ /* 0x008724000802017f */
[----:B----4-:R-:W-:Y:S05]  /*b920*/  @!P1 NANOSLEEP.SYNCS 0x989680 ;  /* 0x009896800000995d */ /* 0x010fea0003900000 */
[----:B------:R-:W4:Y:S02]  /*b930*/  @!P1 SYNCS.PHASECHK.TRANS64 P1, [R3+URZ], R0 ;  /* 0x00000000030095a7 */ /* 0x000f24000802007f */
[----:B----4-:R-:W-:Y:S05]  /*b940*/  @!P1 BRA `(.L_x_17) ;  /* 0xfffffffc00f09947 */ /* 0x010fea000383ffff */
[----:B------:R-:W-:Y:S05]  /*b950*/  BRA `(.L_x_16) ;  /* 0xffffff58001c7947 */ /* 0x000fea000383ffff */
.L_x_22:
[----:B-1----:R-:W-:-:S04]  /*b960*/  IMAD.U32 R4, RZ, RZ, UR9 ;  /* 0x00000009ff047e24 */ /* 0x002fc8000f8e00ff */
[----:B------:R1:W2:Y:S03]  /*b970*/  SYNCS.PHASECHK.TRANS64.TRYWAIT P1, [R4+URZ], R3 ;  /* 0x00000003040075a7 */ /* 0x0002a6000802017f */
[----:B--2---:R-:W-:Y:S05]  /*b980*/  @!P1 NANOSLEEP.SYNCS 0x989680 ;  /* 0x009896800000995d */ /* 0x004fea0003900000 */
[----:B------:R-:W2:Y:S02]  /*b990*/  @!P1 SYNCS.PHASECHK.TRANS64 P1, [R4+URZ], R3 ;  /* 0x00000003040095a7 */ /* 0x000ea4000802007f */
[----:B--2---:R-:W-:Y:S05]  /*b9a0*/  @!P1 BRA `(.L_x_22) ;  /* 0xfffffffc00ec9947 */ /* 0x004fea000383ffff */
[----:B------:R-:W-:Y:S05]  /*b9b0*/  BRA `(.L_x_21) ;  /* 0xffffff5c00887947 */ /* 0x000fea000383ffff */
.L_x_291:
[----:B------:R-:W-:Y:S01]  /*b9c0*/  BSSY B1, `(.L_x_309) ;  /* 0x0000006000017945 */ /* 0x000fe20003800000 */
[----:B------:R-:W-:-:S07]  /*b9d0*/  IMAD.MOV.U32 R15, RZ, RZ, -0x1 ;  /* 0xffffffffff0f7424 */ /* 0x000fce00078e00ff */
[----:B------:R-:W-:Y:S05]  /*b9e0*/  WARPSYNC.COLLECTIVE R15, `(.L_x_310) ;  /* 0x000000000f0c7348 */ /* 0x000fea0003c00000 */
[----:B------:R-:W-:Y:S02]  /*b9f0*/  ELECT P6, UR62, PT ;  /* 0x00000000003e782f */ /* 0x000fe400038c0000 */
[----:B------:R-:W-:Y:S01]  /*ba00*/  MOV R14, UR62 ;  /* 0x0000003e000e7c02 */ /* 0x000fe20008000f00 */
[----:B------:R-:W-:Y:S10]  /*ba10*/  ENDCOLLECTIVE ;  /* 0x000000000000791b */ /* 0x000ff40003800000 */
.L_x_310:
[----:B------:R-:W-:Y:S05]  /*ba20*/  BSYNC B1 ;  /* 0x0000000000017941 */ /* 0x000fea0003800000 */
.L_x_309:
[----:B------:R-:W-:Y:S05]  /*ba30*/  BRA `(.L_x_311) ;  /* 0xfffffff0005c7947 */ /* 0x000fea000383ffff */
.L_x_294:
[----:B0-----:R0:W1:Y:S02]  /*ba40*/  SYNCS.PHASECHK.TRANS64.TRYWAIT P1, [R12+URZ+0x10], R7 ;  /* 0x000010070c0075a7 */ /* 0x001064000802017f */
[----:B-1----:R-:W-:Y:S05]  /*ba50*/  @!P1 NANOSLEEP.SYNCS 0x989680 ;  /* 0x009896800000995d */ /* 0x002fea0003900000 */
[----:B------:R-:W1:Y:S02]  /*ba60*/  @!P1 SYNCS.PHASECHK.TRANS64 P1, [R12+URZ+0x10], R7 ;  /* 0x000010070c0095a7 */ /* 0x000e64000802007f */
[----:B-1----:R-:W-:Y:S05]  /*ba70*/  @!P1 BRA `(.L_x_294) ;  /* 0xfffffffc00f09947 */ /* 0x002fea000383ffff */
[----:B------:R-:W-:Y:S05]  /*ba80*/  BRA `(.L_x_312) ;  /* 0xfffffff000907947 */ /* 0x000fea000383ffff */
.L_x_303:
[----:B------:R-:W-:Y:S01]  /*ba90*/  BSSY B0, `(.L_x_313) ;  /* 0x0000006000007945 */ /* 0x000fe20003800000 */
[----:B------:R-:W-:-:S07]  /*baa0*/  IMAD.MOV.U32 R15, RZ, RZ, -0x1 ;  /* 0xffffffffff0f7424 */ /* 0x000fce00078e00ff */
[----:B------:R-:W-:Y:S05]  /*bab0*/  WARPSYNC.COLLECTIVE R15, `(.L_x_314) ;  /* 0x000000000f0c7348 */ /* 0x000fea0003c00000 */
[----:B------:R-:W-:Y:S02]  /*bac0*/  ELECT P6, UR62, PT ;  /* 0x00000000003e782f */ /* 0x000fe400038c0000 */
[----:B------:R-:W-:Y:S01]  /*bad0*/  MOV R14, UR62 ;  /* 0x0000003e000e7c02 */ /* 0x000fe20008000f00 */
[----:B------:R-:W-:Y:S10]  /*bae0*/  ENDCOLLECTIVE ;  /* 0x000000000000791b */ /* 0x000ff40003800000 */
.L_x_314:
[----:B------:R-:W-:Y:S05]  /*baf0*/  BSYNC B0 ;  /* 0x0000000000007941 */ /* 0x000fea0003800000 */
.L_x_313:
[----:B------:R-:W-:Y:S05]  /*bb00*/  BRA `(.L_x_315) ;  /* 0xfffffffc00147947 */ /* 0x000fea000383ffff */
.L_x_307:
[----:B0-----:R0:W1:Y:S02]  /*bb10*/  SYNCS.PHASECHK.TRANS64.TRYWAIT P0, [R7+URZ], R4 ;  /* 0x00000004070075a7 */ /* 0x001064000800017f */
[----:B-1----:R-:W-:Y:S05]  /*bb20*/  @!P0 NANOSLEEP.SYNCS 0x989680 ;  /* 0x009896800000895d */ /* 0x002fea0003900000 */
[----:B------:R-:W1:Y:S02]  /*bb30*/  @!P0 SYNCS.PHASECHK.TRANS64 P0, [R7+URZ], R4 ;  /* 0x00000004070085a7 */ /* 0x000e64000800007f */
[----:B-1----:R-:W-:Y:S05]  /*bb40*/  @!P0 BRA `(.L_x_307) ;  /* 0xfffffffc00f08947 */ /* 0x002fea000383ffff */
[----:B------:R-:W-:Y:S05]  /*bb50*/  BRA `(.L_x_316) ;  /* 0xfffffffc004c7947 */ /* 0x000fea000383ffff */
.L_x_317:
[----:B------:R-:W-:-:S00]  /*bb60*/  BRA `(.L_x_317) ;  /* 0xfffffffc00fc7947 */ /* 0x000fc0000383ffff */
[----:B------:R-:W-:-:S00]  /*bb70*/  NOP ;  /* 0x0000000000007918 */ /* 0x000fc00000000000 */
        /* <DEDUP_REMOVED lines=8> */
.L_x_318:


//--------------------- .nv.global.init           --------------------------
	.section	.nv.global.init,"aw",@progbits
.nv.global.init:
	.type		$str$22,@object
	.size		$str$22,($str$23 - $str$22)
$str$22:
        /*0000*/ 	.byte	0x6b, 0x5f, 0x74, 0x69, 0x6c, 0x65, 0x5f, 0x63, 0x6f, 0x75, 0x6e, 0x74, 0x20, 0x3e, 0x3d, 0x20
        /*0010*/ 	.byte	0x31, 0x00
	.type		$str$23,@object
	.size		$str$23,(__unnamed_1 - $str$23)
$str$23:
        /*0012*/ 	.byte	0x2f, 0x74, 0x6d, 0x70, 0x2f, 0x63, 0x75, 0x74, 0x6c, 0x61, 0x73, 0x73, 0x5f, 0x73, 0x77, 0x65
        /*0022*/ 	.byte	0x65, 0x70, 0x5f, 0x73, 0x72, 0x63, 0x2f, 0x69, 0x6e, 0x63, 0x6c, 0x75, 0x64, 0x65, 0x2f, 0x63
        /*0032*/ 	.byte	0x75, 0x74, 0x6c, 0x61, 0x73, 0x73, 0x2f, 0x67, 0x65, 0x6d, 0x6d, 0x2f, 0x63, 0x6f, 0x6c, 0x6c
        /*0042*/ 	.byte	0x65, 0x63, 0x74, 0x69, 0x76, 0x65, 0x2f, 0x73, 0x6d, 0x39, 0x30, 0x5f, 0x6d, 0x6d, 0x61, 0x5f
        /*0052*/ 	.byte	0x74, 0x6d, 0x61, 0x5f, 0x67, 0x6d, 0x6d, 0x61, 0x5f, 0x73, 0x73, 0x5f, 0x77, 0x61, 0x72, 0x70
        /*0062*/ 	.byte	0x73, 0x70, 0x65, 0x63, 0x69, 0x61, 0x6c, 0x69, 0x7a, 0x65, 0x64, 0x2e, 0x68, 0x70, 0x70, 0x00
	.type		__unnamed_1,@object
	.size		__unnamed_1,(.L_0 - __unnamed_1)
__unnamed_1:
        /*0072*/ 	.byte	0x76, 0x6f, 0x69, 0x64, 0x20, 0x63, 0x75, 0x74, 0x6c, 0x61, 0x73, 0x73, 0x3a, 0x3a, 0x67, 0x65
        /* <DEDUP_REMOVED lines=179> */
        /*0bb2*/ 	.byte	0x65, 0x3a, 0x3a, 0x69, 0x64, 0x65, 0x6e, 0x74, 0x69, 0x74, 0x79, 0x5d, 0x00
.L_0:


//--------------------- .nv.shared._ZN7cutlass13device_kernelINS_4gemm6kernel13GemmUniversalIN4cute5tupleIJiiiiEEENS1_10collective13CollectiveMmaINS1_34MainloopSm90TmaGmmaWarpSpecializedILi2ENS5_IJNS4_1CILi1EEESB_SB_EEENS1_35KernelTmaWarpSpecializedCooperativeEEENS5_IJNSA_ILi128EEENSA_ILi256EEESF_EEENS_6half_tENS5_IJlSB_lEEESI_SJ_NS4_8TiledMMAINS4_8MMA_AtomIJNS4_4SM904GMMA26MMA_64x256x16_F32F16F16_SSILNSN_5MajorE0ELSP_0ELNSN_7ScaleInE1ELSQ_1EEEEEENS4_6LayoutINS5_IJNSA_ILi2EEESB_SB_EEENS5_IJSB_NSA_ILi0EEESW_EEEEENS5_IJNS4_10UnderscoreESZ_SZ_EEEEENS4_13SM90_TMA_LOADENS4_14ComposedLayoutINS4_7SwizzleILi3ELi4ELi3EEENS4_18smem_ptr_flag_bitsILi16EEENST_INS5_IJNSA_ILi8EEENSA_ILi64EEEEEENS5_IJS19_SB_EEEEEEEvNS4_8identityES12_S1D_vS1E_EENS_8epilogue10collective6detail29Sm90TmaWarpSpecializedAdapterINS1H_15DefaultEpilogueISI_SJ_SJ_NS1G_6thread17LinearCombinationISI_Li1EffLNS1L_9ScaleType4KindE0ELNS_15FloatRoundStyleE2ESI_EENS1_15EpilogueDefaultEEEEEvvEEEEvNT_6ParamsE --------------------------
	.section	.nv.shared._ZN7cutlass13device_kernelINS_4gemm6kernel13GemmUniversalIN4cute5tupleIJiiiiEEENS1_10collective13CollectiveMmaINS1_34MainloopSm90TmaGmmaWarpSpecializedILi2ENS5_IJNS4_1CILi1EEESB_SB_EEENS1_35KernelTmaWarpSpecializedCooperativeEEENS5_IJNSA_ILi128EEENSA_ILi256EEESF_EEENS_6half_tENS5_IJlSB_lEEESI_SJ_NS4_8TiledMMAINS4_8MMA_AtomIJNS4_4SM904GMMA26MMA_64x256x16_F32F16F16_SSILNSN_5MajorE0ELSP_0ELNSN_7ScaleInE1ELSQ_1EEEEEENS4_6LayoutINS5_IJNSA_ILi2EEESB_SB_EEENS5_IJSB_NSA_ILi0EEESW_EEEEENS5_IJNS4_10UnderscoreESZ_SZ_EEEEENS4_13SM90_TMA_LOADENS4_14ComposedLayoutINS4_7SwizzleILi3ELi4ELi3EEENS4_18smem_ptr_flag_bitsILi16EEENST_INS5_IJNSA_ILi8EEENSA_ILi64EEEEEENS5_IJS19_SB_EEEEEEEvNS4_8identityES12_S1D_vS1E_EENS_8epilogue10collective6detail29Sm90TmaWarpSpecializedAdapterINS1H_15DefaultEpilogueISI_SJ_SJ_NS1G_6thread17LinearCombinationISI_Li1EffLNS1L_9ScaleType4KindE0ELNS_15FloatRoundStyleE2ESI_EENS1_15EpilogueDefaultEEEEEvvEEEEvNT_6ParamsE,"aw",@nobits
	.sectionflags	@""
	.align	16
	.zero		1024


//--------------------- .nv.shared.reserved.0     --------------------------
	.section	.nv.shared.reserved.0,"aw",@nobits
	.weak		__nv_reservedSMEM_offset_0_alias
	.size		__nv_reservedSMEM_offset_0_alias, 0, 0
	.other		__nv_reservedSMEM_offset_0_alias,@"STO_CUDA_RESERVED_SHARED STV_DEFAULT"
__nv_reservedSMEM_offset_0_alias:
	.zero		0


//--------------------- .nv.global                --------------------------
	.section	.nv.global,"aw",@nobits
.nv.global:
	.type		_ZN40_INTERNAL_15b0050e_4_k_cu_6bc6b5be_221884cute1_E,@object
	.size		_ZN40_INTERNAL_15b0050e_4_k_cu_6bc6b5be_221884cute1_E,(_ZN40_INTERNAL_15b0050e_4_k_cu_6bc6b5be_221884cuda3std3__45__cpo6cbeginE - _ZN40_INTERNAL_15b0050e_4_k_cu_6bc6b5be_221884cute1_E)
_ZN40_INTERNAL_15b0050e_4_k_cu_6bc6b5be_221884cute1_E:
	.zero		1
	.type		_ZN40_INTERNAL_15b0050e_4_k_cu_6bc6b5be_221884cuda3std3__45__cpo6cbeginE,@object
	.size		_ZN40_INTERNAL_15b0050e_4_k_cu_6bc6b5be_221884cuda3std3__45__cpo6cbeginE,(_ZN40_INTERNAL_15b0050e_4_k_cu_6bc6b5be_221884cuda3std3__48in_placeE - _ZN40_INTERNAL_15b0050e_4_k_cu_6bc6b5be_221884cuda3std3__45__cpo6cbeginE)
_ZN40_INTERNAL_15b0050e_4_k_cu_6bc6b5be_221884cuda3std3__45__cpo6cbeginE:
	.zero		1
	.type		_ZN40_INTERNAL_15b0050e_4_k_cu_6bc6b5be_221884cuda3std3__48in_placeE,@object
	.size		_ZN40_INTERNAL_15b0050e_4_k_cu_6bc6b5be_221884cuda3std3__48in_placeE,(_ZN40_INTERNAL_15b0050e_4_k_cu_6bc6b5be_221884cuda3std6ranges3__45__cpo9iter_moveE - _ZN40_INTERNAL_15b0050e_4_k_cu_6bc6b5be_221884cuda3std3__48in_placeE)
_ZN40_INTERNAL_15b0050e_4_k_cu_6bc6b5be_221884cuda3std3__48in_placeE:
	.zero		1
	.type		_ZN40_INTERNAL_15b0050e_4_k_cu_6bc6b5be_221884cuda3std6ranges3__45__cpo9iter_moveE,@object
	.size		_ZN40_INTERNAL_15b0050e_4_k_cu_6bc6b5be_221884cuda3std6ranges3__45__cpo9iter_moveE,(_ZN40_INTERNAL_15b0050e_4_k_cu_6bc6b5be_221884cuda3std3__45__cpo5beginE - _ZN40_INTERNAL_15b0050e_4_k_cu_6bc6b5be_221884cuda3std6ranges3__45__cpo9iter_moveE)
_ZN40_INTERNAL_15b0050e_4_k_cu_6bc6b5be_221884cuda3std6ranges3__45__cpo9iter_moveE:
	.zero		1
	.type		_ZN40_INTERNAL_15b0050e_4_k_cu_6bc6b5be_221884cuda3std3__45__cpo5beginE,@object
	.size		_ZN40_INTERNAL_15b0050e_4_k_cu_6bc6b5be_221884cuda3std3__45__cpo5beginE,(_ZN40_INTERNAL_15b0050e_4_k_cu_6bc6b5be_221884cuda3std3__442_GLOBAL__N__15b0050e_4_k_cu_6bc6b5be_221886ignoreE - _ZN40_INTERNAL_15b0050e_4_k_cu_6bc6b5be_221884cuda3std3__45__cpo5beginE)
_ZN40_INTERNAL_15b0050e_4_k_cu_6bc6b5be_221884cuda3std3__45__cpo5beginE:
	.zero		1
	.type		_ZN40_INTERNAL_15b0050e_4_k_cu_6bc6b5be_221884cuda3std3__442_GLOBAL__N__15b0050e_4_k_cu_6bc6b5be_221886ignoreE,@object
	.size		_ZN40_INTERNAL_15b0050e_4_k_cu_6bc6b5be_221884cuda3std3__442_GLOBAL__N__15b0050e_4_k_cu_6bc6b5be_221886ignoreE,(_ZN40_INTERNAL_15b0050e_4_k_cu_6bc6b5be_221884cute7productE - _ZN40_INTERNAL_15b0050e_4_k_cu_6bc6b5be_221884cuda3std3__442_GLOBAL__N__15b0050e_4_k_cu_6bc6b5be_221886ignoreE)
_ZN40_INTERNAL_15b0050e_4_k_cu_6bc6b5be_221884cuda3std3__442_GLOBAL__N__15b0050e_4_k_cu_6bc6b5be_221886ignoreE:
	.zero		1
	.type		_ZN40_INTERNAL_15b0050e_4_k_cu_6bc6b5be_221884cute7productE,@object
	.size		_ZN40_INTERNAL_15b0050e_4_k_cu_6bc6b5be_221884cute7productE,(_ZN40_INTERNAL_15b0050e_4_k_cu_6bc6b5be_221884cuda3std3__45__cpo3endE - _ZN40_INTERNAL_15b0050e_4_k_cu_6bc6b5be_221884cute7productE)
_ZN40_INTERNAL_15b0050e_4_k_cu_6bc6b5be_221884cute7productE:
	.zero		1
	.type		_ZN40_INTERNAL_15b0050e_4_k_cu_6bc6b5be_221884cuda3std3__45__cpo3endE,@object
	.size		_ZN40_INTERNAL_15b0050e_4_k_cu_6bc6b5be_221884cuda3std3__45__cpo3endE,(_ZN40_INTERNAL_15b0050e_4_k_cu_6bc6b5be_221884cuda3std3__419piecewise_constructE - _ZN40_INTERNAL_15b0050e_4_k_cu_6bc6b5be_221884cuda3std3__45__cpo3endE)
_ZN40_INTERNAL_15b0050e_4_k_cu_6bc6b5be_221884cuda3std3__45__cpo3endE:
	.zero		1
	.type		_ZN40_INTERNAL_15b0050e_4_k_cu_6bc6b5be_221884cuda3std3__419piecewise_constructE,@object
	.size		_ZN40_INTERNAL_15b0050e_4_k_cu_6bc6b5be_221884cuda3std3__419piecewise_constructE,(_ZN40_INTERNAL_15b0050e_4_k_cu_6bc6b5be_221884cuda3std3__45__cpo4cendE - _ZN40_INTERNAL_15b0050e_4_k_cu_6bc6b5be_221884cuda3std3__419piecewise_constructE)
_ZN40_INTERNAL_15b0050e_4_k_cu_6bc6b5be_221884cuda3std3__419piecewise_constructE:
	.zero		1
	.type		_ZN40_INTERNAL_15b0050e_4_k_cu_6bc6b5be_221884cuda3std3__45__cpo4cendE,@object
	.size		_ZN40_INTERNAL_15b0050e_4_k_cu_6bc6b5be_221884cuda3std3__45__cpo4cendE,(_ZN40_INTERNAL_15b0050e_4_k_cu_6bc6b5be_221884cuda3std6ranges3__45__cpo4swapE - _ZN40_INTERNAL_15b0050e_4_k_cu_6bc6b5be_221884cuda3std3__45__cpo4cendE)
_ZN40_INTERNAL_15b0050e_4_k_cu_6bc6b5be_221884cuda3std3__45__cpo4cendE:
	.zero		1
	.type		_ZN40_INTERNAL_15b0050e_4_k_cu_6bc6b5be_221884cuda3std6ranges3__45__cpo4swapE,@object
	.size		_ZN40_INTERNAL_15b0050e_4_k_cu_6bc6b5be_221884cuda3std6ranges3__45__cpo4swapE,(.L_8 - _ZN40_INTERNAL_15b0050e_4_k_cu_6bc6b5be_221884cuda3std6ranges3__45__cpo4swapE)
_ZN40_INTERNAL_15b0050e_4_k_cu_6bc6b5be_221884cuda3std6ranges3__45__cpo4swapE:
	.zero		1
.L_8:


//--------------------- .nv.constant0._ZN7cutlass13device_kernelINS_4gemm6kernel13GemmUniversalIN4cute5tupleIJiiiiEEENS1_10collective13CollectiveMmaINS1_34MainloopSm90TmaGmmaWarpSpecializedILi2ENS5_IJNS4_1CILi1EEESB_SB_EEENS1_35KernelTmaWarpSpecializedCooperativeEEENS5_IJNSA_ILi128EEENSA_ILi256EEESF_EEENS_6half_tENS5_IJlSB_lEEESI_SJ_NS4_8TiledMMAINS4_8MMA_AtomIJNS4_4SM904GMMA26MMA_64x256x16_F32F16F16_SSILNSN_5MajorE0ELSP_0ELNSN_7ScaleInE1ELSQ_1EEEEEENS4_6LayoutINS5_IJNSA_ILi2EEESB_SB_EEENS5_IJSB_NSA_ILi0EEESW_EEEEENS5_IJNS4_10UnderscoreESZ_SZ_EEEEENS4_13SM90_TMA_LOADENS4_14ComposedLayoutINS4_7SwizzleILi3ELi4ELi3EEENS4_18smem_ptr_flag_bitsILi16EEENST_INS5_IJNSA_ILi8EEENSA_ILi64EEEEEENS5_IJS19_SB_EEEEEEEvNS4_8identityES12_S1D_vS1E_EENS_8epilogue10collective6detail29Sm90TmaWarpSpecializedAdapterINS1H_15DefaultEpilogueISI_SJ_SJ_NS1G_6thread17LinearCombinationISI_Li1EffLNS1L_9ScaleType4KindE0ELNS_15FloatRoundStyleE2ESI_EENS1_15EpilogueDefaultEEEEEvvEEEEvNT_6ParamsE --------------------------
	.section	.nv.constant0._ZN7cutlass13device_kernelINS_4gemm6kernel13GemmUniversalIN4cute5tupleIJiiiiEEENS1_10collective13CollectiveMmaINS1_34MainloopSm90TmaGmmaWarpSpecializedILi2ENS5_IJNS4_1CILi1EEESB_SB_EEENS1_35KernelTmaWarpSpecializedCooperativeEEENS5_IJNSA_ILi128EEENSA_ILi256EEESF_EEENS_6half_tENS5_IJlSB_lEEESI_SJ_NS4_8TiledMMAINS4_8MMA_AtomIJNS4_4SM904GMMA26MMA_64x256x16_F32F16F16_SSILNSN_5MajorE0ELSP_0ELNSN_7ScaleInE1ELSQ_1EEEEEENS4_6LayoutINS5_IJNSA_ILi2EEESB_SB_EEENS5_IJSB_NSA_ILi0EEESW_EEEEENS5_IJNS4_10UnderscoreESZ_SZ_EEEEENS4_13SM90_TMA_LOADENS4_14ComposedLayoutINS4_7SwizzleILi3ELi4ELi3EEENS4_18smem_ptr_flag_bitsILi16EEENST_INS5_IJNSA_ILi8EEENSA_ILi64EEEEEENS5_IJS19_SB_EEEEEEEvNS4_8identityES12_S1D_vS1E_EENS_8epilogue10collective6detail29Sm90TmaWarpSpecializedAdapterINS1H_15DefaultEpilogueISI_SJ_SJ_NS1G_6thread17LinearCombinationISI_Li1EffLNS1L_9ScaleType4KindE0ELNS_15FloatRoundStyleE2ESI_EENS1_15EpilogueDefaultEEEEEvvEEEEvNT_6ParamsE,"a",@progbits
	.sectionflags	@""
	.align	4
.nv.constant0._ZN7cutlass13device_kernelINS_4gemm6kernel13GemmUniversalIN4cute5tupleIJiiiiEEENS1_10collective13CollectiveMmaINS1_34MainloopSm90TmaGmmaWarpSpecializedILi2ENS5_IJNS4_1CILi1EEESB_SB_EEENS1_35KernelTmaWarpSpecializedCooperativeEEENS5_IJNSA_ILi128EEENSA_ILi256EEESF_EEENS_6half_tENS5_IJlSB_lEEESI_SJ_NS4_8TiledMMAINS4_8MMA_AtomIJNS4_4SM904GMMA26MMA_64x256x16_F32F16F16_SSILNSN_5MajorE0ELSP_0ELNSN_7ScaleInE1ELSQ_1EEEEEENS4_6LayoutINS5_IJNSA_ILi2EEESB_SB_EEENS5_IJSB_NSA_ILi0EEESW_EEEEENS5_IJNS4_10UnderscoreESZ_SZ_EEEEENS4_13SM90_TMA_LOADENS4_14ComposedLayoutINS4_7SwizzleILi3ELi4ELi3EEENS4_18smem_ptr_flag_bitsILi16EEENST_INS5_IJNSA_ILi8EEENSA_ILi64EEEEEENS5_IJS19_SB_EEEEEEEvNS4_8identityES12_S1D_vS1E_EENS_8epilogue10collective6detail29Sm90TmaWarpSpecializedAdapterINS1H_15DefaultEpilogueISI_SJ_SJ_NS1G_6thread17LinearCombinationISI_Li1EffLNS1L_9ScaleType4KindE0ELNS_15FloatRoundStyleE2ESI_EENS1_15EpilogueDefaultEEEEEvvEEEEvNT_6ParamsE:
	.zero		1664


//--------------------- SYMBOLS --------------------------

	.type		.nv.reservedSmem.offset0,@object
	.size		.nv.reservedSmem.offset0,0x4
	.type		__assertfail,@function
